// auto-generated by cutlass_sweep.sparse_gemm — config: {"arch": "sm_100", "cluster_m": 2, "cluster_n": 1, "dtype": "bf16", "tile_k": 64, "tile_m": 256, "tile_n": 128}
#include "cutlass/cutlass.h"
#include "cutlass/gemm/collective/collective_builder.hpp"
#include "cutlass/gemm/device/gemm_universal_adapter.h"
#include "cutlass/gemm/kernel/gemm_universal.hpp"
#include "cutlass/epilogue/collective/collective_builder.hpp"

using Elem = cutlass::bfloat16_t;
using Acc  = float;
using TileShape    = cute::Shape<cute::_256, cute::_128, cute::_64>;
using ClusterShape = cute::Shape<cute::_2, cute::_1, cute::_1>;

using CollectiveEpilogue = typename cutlass::epilogue::collective::CollectiveBuilder<
    cutlass::arch::Sm100, cutlass::arch::OpClassSparseTensorOp,
    TileShape, ClusterShape,
    cutlass::epilogue::collective::EpilogueTileAuto,
    Acc, Acc,
    Acc, cutlass::layout::ColumnMajor, 128 / cutlass::sizeof_bits<Acc>::value,
    Acc, cutlass::layout::ColumnMajor, 128 / cutlass::sizeof_bits<Acc>::value,
    cutlass::epilogue::TmaWarpSpecialized2Sm
  >::CollectiveOp;

using CollectiveMainloop = typename cutlass::gemm::collective::CollectiveBuilder<
    cutlass::arch::Sm100, cutlass::arch::OpClassSparseTensorOp,
    Elem, cutlass::layout::RowMajor, 2 * 128 / cutlass::sizeof_bits<Elem>::value,
    Elem, cutlass::layout::ColumnMajor, 128 / cutlass::sizeof_bits<Elem>::value,
    Acc,
    TileShape, ClusterShape,
    cutlass::gemm::collective::StageCountAutoCarveoutEpi<CollectiveEpilogue>,
    cutlass::gemm::KernelSparseTmaWarpSpecialized2SmSm100
  >::CollectiveOp;

using GemmKernel = cutlass::gemm::kernel::GemmUniversal<
    cute::Shape<int,int,int,int>,
    CollectiveMainloop,
    CollectiveEpilogue
>;
using Gemm = cutlass::gemm::device::GemmUniversalAdapter<GemmKernel>;

auto* _anchor = &cutlass::device_kernel<GemmKernel>;


// ===== COMPILED SASS (sm_100a) =====

	.target	sm_100a

	.elftype	@"ET_EXEC"


//--------------------- .note.nv.tkinfo           --------------------------
	.section	.note.nv.tkinfo,"",@"SHT_NOTE"
	.sectionflags	@"SHF_NOTE_NV_TKINFO"
	.tkinfo
        /*0018*/ 	.word	0x00000002
        /*0030*/ 	.string	""
        /*0030*/ 	.string	"ptxas"
        /*0030*/ 	.string	"Cuda compilation tools, release 13.0, V13.0.88"
        /*0030*/ 	.string	"Build cuda_13.0.r13.0/compiler.36424714_0"
        /*0030*/ 	.string	"-arch sm_100a -m 64 "



//--------------------- .note.nv.cuinfo           --------------------------
	.section	.note.nv.cuinfo,"",@"SHT_NOTE"
	.sectionflags	@"SHF_NOTE_NV_CUINFO"
        /*0018*/ 	.short	0x0002
        /*001a*/ 	.short	0x0064
        /*001c*/ 	.short	0x0082
	.zero		2


//--------------------- .nv.info                  --------------------------
	.section	.nv.info,"",@"SHT_CUDA_INFO"
	.align	4


	//----- nvinfo : EIATTR_REGCOUNT
	.align		4
        /*0000*/ 	.byte	0x04, 0x2f
        /*0002*/ 	.short	(.L_19 - .L_18)
	.align		4
.L_18:
        /*0004*/ 	.word	index@(_ZN7cutlass13device_kernelINS_4gemm6kernel13GemmUniversalIN4cute5tupleIJiiiiEEENS1_10collective13CollectiveMmaINS1_41MainloopSm100TmaUmmaWarpSpecializedSparseILi10ELi2ELi2ENS5_IJNS4_1CILi2EEENSA_ILi1EEESC_EEEEENS5_IJNSA_ILi256EEENSA_ILi128EEENSA_ILi64EEEEEENS_10bfloat16_tENS5_IJNS4_6LayoutINS5_IJiNS5_IJSB_iEEEiEEENS5_IJlNS5_IJSC_SB_EEElEEEEENSK_INS5_IJNS5_IJNS5_IJNSA_ILi8EEESB_SQ_EEEiEEENS5_IJNS5_IJNSA_ILi16EEESB_NSA_ILi4EEEEEEiEEEiEEENS5_IJNS5_IJNS5_IJSG_ST_NSA_ILi2048EEEEEENSA_ILi16384EEEEEENS5_IJNS5_IJSC_NSA_ILi1024EEENSA_ILi32EEEEEElEEElEEEEEEEESJ_NS5_IJlSC_lEEENS4_8TiledMMAINS4_8MMA_AtomIJNS4_33SM100_MMA_F16BF16_2x1SM_SS_SPARSEISJ_SJ_fLi256ELi128ELNS4_4UMMA5MajorE0ELS1E_0ELNS1D_7ScaleInE0ELS1F_0EEEEEENSK_INS5_IJSC_SC_SC_EEENS5_IJNSA_ILi0EEES1J_S1J_EEEEENS5_IJNS4_10UnderscoreES1M_S1M_EEEEENS4_18SM100_TMA_2SM_LOADENS4_14ComposedLayoutINS4_7SwizzleILi2ELi4ELi3EEENS4_25smem_sparse_ptr_flag_bitsILi2ELi16EEENSK_INS5_IJNS5_IJSC_SQ_EEENS5_IJSB_S13_EEEEEENS5_IJNS5_IJS1J_SH_EEESN_EEEEEEEvNS4_8identityES1P_NS1Q_INS1R_ILi3ELi4ELi3EEENS4_18smem_ptr_flag_bitsILi16EEENSK_INS5_IJSQ_SH_EEENS5_IJSH_SC_EEEEEEEvS22_EENS_8epilogue10collective18CollectiveEpilogueINS2B_23Sm100TmaWarpSpecializedILi4ELi2ELi16ELb1ELb0EEEJNS5_IJSG_SG_SH_EEENS5_IJNSK_ISG_SC_EENSK_IST_SC_EEEEEfNS5_IJSC_llEEEfS2K_NS2B_6fusion15FusionCallbacksIS2F_NS2L_17LinearCombinationIffffLNS_15FloatRoundStyleE2EEES2G_S2J_JEEENS4_5SM1004TMEM4LOAD26SM100_TMEM_LOAD_32dp32b16xENS4_13SM90_TMA_LOADENS1Q_INS1R_ILi2ELi5ELi2EEENS24_ILi32EEENSK_INS5_IJS13_SU_EEENS5_IJSC_S13_EEEEEEENS4_39AutoVectorizingCopyWithAssumedAlignmentILi128EEENS4_14SM90_TMA_STOREES31_S33_S33_EEEvvEEEEvNT_6ParamsE)
        /*0008*/ 	.word	0x00000055


	//----- nvinfo : EIATTR_FRAME_SIZE
	.align		4
.L_19:
        /*000c*/ 	.byte	0x04, 0x11
        /*000e*/ 	.short	(.L_21 - .L_20)
	.align		4
.L_20:
        /*0010*/ 	.word	index@($__internal_2_$__cuda_sm10x_tcgen05_guardrail_trap_unallocated_columns_being_dealloced)
        /*0014*/ 	.word	0x00000000


	//----- nvinfo : EIATTR_FRAME_SIZE
	.align		4
.L_21:
        /*0018*/ 	.byte	0x04, 0x11
        /*001a*/ 	.short	(.L_23 - .L_22)
	.align		4
.L_22:
        /*001c*/ 	.word	index@($__internal_1_$__cuda_sm10x_tcgen05_guardrail_trap_phase_invalid_during_alloc)
        /*0020*/ 	.word	0x00000000


	//----- nvinfo : EIATTR_FRAME_SIZE
	.align		4
.L_23:
        /*0024*/ 	.byte	0x04, 0x11
        /*0026*/ 	.short	(.L_25 - .L_24)
	.align		4
.L_24:
        /*0028*/ 	.word	index@($__internal_0_$__cuda_sm10x_tcgen05_guardrail_trap_col_being_dealloced_not_returned_by_alloc)
        /*002c*/ 	.word	0x00000000


	//----- nvinfo : EIATTR_FRAME_SIZE
	.align		4
.L_25:
        /*0030*/ 	.byte	0x04, 0x11
        /*0032*/ 	.short	(.L_27 - .L_26)
	.align		4
.L_26:
        /*0034*/ 	.word	index@(_ZN7cutlass13device_kernelINS_4gemm6kernel13GemmUniversalIN4cute5tupleIJiiiiEEENS1_10collective13CollectiveMmaINS1_41MainloopSm100TmaUmmaWarpSpecializedSparseILi10ELi2ELi2ENS5_IJNS4_1CILi2EEENSA_ILi1EEESC_EEEEENS5_IJNSA_ILi256EEENSA_ILi128EEENSA_ILi64EEEEEENS_10bfloat16_tENS5_IJNS4_6LayoutINS5_IJiNS5_IJSB_iEEEiEEENS5_IJlNS5_IJSC_SB_EEElEEEEENSK_INS5_IJNS5_IJNS5_IJNSA_ILi8EEESB_SQ_EEEiEEENS5_IJNS5_IJNSA_ILi16EEESB_NSA_ILi4EEEEEEiEEEiEEENS5_IJNS5_IJNS5_IJSG_ST_NSA_ILi2048EEEEEENSA_ILi16384EEEEEENS5_IJNS5_IJSC_NSA_ILi1024EEENSA_ILi32EEEEEElEEElEEEEEEEESJ_NS5_IJlSC_lEEENS4_8TiledMMAINS4_8MMA_AtomIJNS4_33SM100_MMA_F16BF16_2x1SM_SS_SPARSEISJ_SJ_fLi256ELi128ELNS4_4UMMA5MajorE0ELS1E_0ELNS1D_7ScaleInE0ELS1F_0EEEEEENSK_INS5_IJSC_SC_SC_EEENS5_IJNSA_ILi0EEES1J_S1J_EEEEENS5_IJNS4_10UnderscoreES1M_S1M_EEEEENS4_18SM100_TMA_2SM_LOADENS4_14ComposedLayoutINS4_7SwizzleILi2ELi4ELi3EEENS4_25smem_sparse_ptr_flag_bitsILi2ELi16EEENSK_INS5_IJNS5_IJSC_SQ_EEENS5_IJSB_S13_EEEEEENS5_IJNS5_IJS1J_SH_EEESN_EEEEEEEvNS4_8identityES1P_NS1Q_INS1R_ILi3ELi4ELi3EEENS4_18smem_ptr_flag_bitsILi16EEENSK_INS5_IJSQ_SH_EEENS5_IJSH_SC_EEEEEEEvS22_EENS_8epilogue10collective18CollectiveEpilogueINS2B_23Sm100TmaWarpSpecializedILi4ELi2ELi16ELb1ELb0EEEJNS5_IJSG_SG_SH_EEENS5_IJNSK_ISG_SC_EENSK_IST_SC_EEEEEfNS5_IJSC_llEEEfS2K_NS2B_6fusion15FusionCallbacksIS2F_NS2L_17LinearCombinationIffffLNS_15FloatRoundStyleE2EEES2G_S2J_JEEENS4_5SM1004TMEM4LOAD26SM100_TMEM_LOAD_32dp32b16xENS4_13SM90_TMA_LOADENS1Q_INS1R_ILi2ELi5ELi2EEENS24_ILi32EEENSK_INS5_IJS13_SU_EEENS5_IJSC_S13_EEEEEEENS4_39AutoVectorizingCopyWithAssumedAlignmentILi128EEENS4_14SM90_TMA_STOREES31_S33_S33_EEEvvEEEEvNT_6ParamsE)
        /*0038*/ 	.word	0x00000000


	//----- nvinfo : EIATTR_MIN_STACK_SIZE
	.align		4
.L_27:
        /*003c*/ 	.byte	0x04, 0x12
        /*003e*/ 	.short	(.L_29 - .L_28)
	.align		4
.L_28:
        /*0040*/ 	.word	index@(_ZN7cutlass13device_kernelINS_4gemm6kernel13GemmUniversalIN4cute5tupleIJiiiiEEENS1_10collective13CollectiveMmaINS1_41MainloopSm100TmaUmmaWarpSpecializedSparseILi10ELi2ELi2ENS5_IJNS4_1CILi2EEENSA_ILi1EEESC_EEEEENS5_IJNSA_ILi256EEENSA_ILi128EEENSA_ILi64EEEEEENS_10bfloat16_tENS5_IJNS4_6LayoutINS5_IJiNS5_IJSB_iEEEiEEENS5_IJlNS5_IJSC_SB_EEElEEEEENSK_INS5_IJNS5_IJNS5_IJNSA_ILi8EEESB_SQ_EEEiEEENS5_IJNS5_IJNSA_ILi16EEESB_NSA_ILi4EEEEEEiEEEiEEENS5_IJNS5_IJNS5_IJSG_ST_NSA_ILi2048EEEEEENSA_ILi16384EEEEEENS5_IJNS5_IJSC_NSA_ILi1024EEENSA_ILi32EEEEEElEEElEEEEEEEESJ_NS5_IJlSC_lEEENS4_8TiledMMAINS4_8MMA_AtomIJNS4_33SM100_MMA_F16BF16_2x1SM_SS_SPARSEISJ_SJ_fLi256ELi128ELNS4_4UMMA5MajorE0ELS1E_0ELNS1D_7ScaleInE0ELS1F_0EEEEEENSK_INS5_IJSC_SC_SC_EEENS5_IJNSA_ILi0EEES1J_S1J_EEEEENS5_IJNS4_10UnderscoreES1M_S1M_EEEEENS4_18SM100_TMA_2SM_LOADENS4_14ComposedLayoutINS4_7SwizzleILi2ELi4ELi3EEENS4_25smem_sparse_ptr_flag_bitsILi2ELi16EEENSK_INS5_IJNS5_IJSC_SQ_EEENS5_IJSB_S13_EEEEEENS5_IJNS5_IJS1J_SH_EEESN_EEEEEEEvNS4_8identityES1P_NS1Q_INS1R_ILi3ELi4ELi3EEENS4_18smem_ptr_flag_bitsILi16EEENSK_INS5_IJSQ_SH_EEENS5_IJSH_SC_EEEEEEEvS22_EENS_8epilogue10collective18CollectiveEpilogueINS2B_23Sm100TmaWarpSpecializedILi4ELi2ELi16ELb1ELb0EEEJNS5_IJSG_SG_SH_EEENS5_IJNSK_ISG_SC_EENSK_IST_SC_EEEEEfNS5_IJSC_llEEEfS2K_NS2B_6fusion15FusionCallbacksIS2F_NS2L_17LinearCombinationIffffLNS_15FloatRoundStyleE2EEES2G_S2J_JEEENS4_5SM1004TMEM4LOAD26SM100_TMEM_LOAD_32dp32b16xENS4_13SM90_TMA_LOADENS1Q_INS1R_ILi2ELi5ELi2EEENS24_ILi32EEENSK_INS5_IJS13_SU_EEENS5_IJSC_S13_EEEEEEENS4_39AutoVectorizingCopyWithAssumedAlignmentILi128EEENS4_14SM90_TMA_STOREES31_S33_S33_EEEvvEEEEvNT_6ParamsE)
        /*0044*/ 	.word	0x00000000
.L_29:


//--------------------- .nv.compat                --------------------------
	.section	.nv.compat,"",@"SHT_CUDA_COMPAT_INFO"
	.align	4
        /*0000*/ 	.byte	0x02, 0x09, 0x01, 0x00, 0x02, 0x02, 0x02, 0x00, 0x02, 0x05, 0x05, 0x00, 0x03, 0x07, 0x01, 0x01
        /*0010*/ 	.byte	0x02, 0x03, 0x01, 0x00, 0x02, 0x06, 0x01, 0x00, 0x04, 0x0b, 0x08, 0x00, 0x09, 0x00, 0x00, 0x00
        /*0020*/ 	.byte	0x00, 0x00, 0x00, 0x00


//--------------------- .nv.info._ZN7cutlass13device_kernelINS_4gemm6kernel13GemmUniversalIN4cute5tupleIJiiiiEEENS1_10collective13CollectiveMmaINS1_41MainloopSm100TmaUmmaWarpSpecializedSparseILi10ELi2ELi2ENS5_IJNS4_1CILi2EEENSA_ILi1EEESC_EEEEENS5_IJNSA_ILi256EEENSA_ILi128EEENSA_ILi64EEEEEENS_10bfloat16_tENS5_IJNS4_6LayoutINS5_IJiNS5_IJSB_iEEEiEEENS5_IJlNS5_IJSC_SB_EEElEEEEENSK_INS5_IJNS5_IJNS5_IJNSA_ILi8EEESB_SQ_EEEiEEENS5_IJNS5_IJNSA_ILi16EEESB_NSA_ILi4EEEEEEiEEEiEEENS5_IJNS5_IJNS5_IJSG_ST_NSA_ILi2048EEEEEENSA_ILi16384EEEEEENS5_IJNS5_IJSC_NSA_ILi1024EEENSA_ILi32EEEEEElEEElEEEEEEEESJ_NS5_IJlSC_lEEENS4_8TiledMMAINS4_8MMA_AtomIJNS4_33SM100_MMA_F16BF16_2x1SM_SS_SPARSEISJ_SJ_fLi256ELi128ELNS4_4UMMA5MajorE0ELS1E_0ELNS1D_7ScaleInE0ELS1F_0EEEEEENSK_INS5_IJSC_SC_SC_EEENS5_IJNSA_ILi0EEES1J_S1J_EEEEENS5_IJNS4_10UnderscoreES1M_S1M_EEEEENS4_18SM100_TMA_2SM_LOADENS4_14ComposedLayoutINS4_7SwizzleILi2ELi4ELi3EEENS4_25smem_sparse_ptr_flag_bitsILi2ELi16EEENSK_INS5_IJNS5_IJSC_SQ_EEENS5_IJSB_S13_EEEEEENS5_IJNS5_IJS1J_SH_EEESN_EEEEEEEvNS4_8identityES1P_NS1Q_INS1R_ILi3ELi4ELi3EEENS4_18smem_ptr_flag_bitsILi16EEENSK_INS5_IJSQ_SH_EEENS5_IJSH_SC_EEEEEEEvS22_EENS_8epilogue10collective18CollectiveEpilogueINS2B_23Sm100TmaWarpSpecializedILi4ELi2ELi16ELb1ELb0EEEJNS5_IJSG_SG_SH_EEENS5_IJNSK_ISG_SC_EENSK_IST_SC_EEEEEfNS5_IJSC_llEEEfS2K_NS2B_6fusion15FusionCallbacksIS2F_NS2L_17LinearCombinationIffffLNS_15FloatRoundStyleE2EEES2G_S2J_JEEENS4_5SM1004TMEM4LOAD26SM100_TMEM_LOAD_32dp32b16xENS4_13SM90_TMA_LOADENS1Q_INS1R_ILi2ELi5ELi2EEENS24_ILi32EEENSK_INS5_IJS13_SU_EEENS5_IJSC_S13_EEEEEEENS4_39AutoVectorizingCopyWithAssumedAlignmentILi128EEENS4_14SM90_TMA_STOREES31_S33_S33_EEEvvEEEEvNT_6ParamsE --------------------------
	.section	.nv.info._ZN7cutlass13device_kernelINS_4gemm6kernel13GemmUniversalIN4cute5tupleIJiiiiEEENS1_10collective13CollectiveMmaINS1_41MainloopSm100TmaUmmaWarpSpecializedSparseILi10ELi2ELi2ENS5_IJNS4_1CILi2EEENSA_ILi1EEESC_EEEEENS5_IJNSA_ILi256EEENSA_ILi128EEENSA_ILi64EEEEEENS_10bfloat16_tENS5_IJNS4_6LayoutINS5_IJiNS5_IJSB_iEEEiEEENS5_IJlNS5_IJSC_SB_EEElEEEEENSK_INS5_IJNS5_IJNS5_IJNSA_ILi8EEESB_SQ_EEEiEEENS5_IJNS5_IJNSA_ILi16EEESB_NSA_ILi4EEEEEEiEEEiEEENS5_IJNS5_IJNS5_IJSG_ST_NSA_ILi2048EEEEEENSA_ILi16384EEEEEENS5_IJNS5_IJSC_NSA_ILi1024EEENSA_ILi32EEEEEElEEElEEEEEEEESJ_NS5_IJlSC_lEEENS4_8TiledMMAINS4_8MMA_AtomIJNS4_33SM100_MMA_F16BF16_2x1SM_SS_SPARSEISJ_SJ_fLi256ELi128ELNS4_4UMMA5MajorE0ELS1E_0ELNS1D_7ScaleInE0ELS1F_0EEEEEENSK_INS5_IJSC_SC_SC_EEENS5_IJNSA_ILi0EEES1J_S1J_EEEEENS5_IJNS4_10UnderscoreES1M_S1M_EEEEENS4_18SM100_TMA_2SM_LOADENS4_14ComposedLayoutINS4_7SwizzleILi2ELi4ELi3EEENS4_25smem_sparse_ptr_flag_bitsILi2ELi16EEENSK_INS5_IJNS5_IJSC_SQ_EEENS5_IJSB_S13_EEEEEENS5_IJNS5_IJS1J_SH_EEESN_EEEEEEEvNS4_8identityES1P_NS1Q_INS1R_ILi3ELi4ELi3EEENS4_18smem_ptr_flag_bitsILi16EEENSK_INS5_IJSQ_SH_EEENS5_IJSH_SC_EEEEEEEvS22_EENS_8epilogue10collective18CollectiveEpilogueINS2B_23Sm100TmaWarpSpecializedILi4ELi2ELi16ELb1ELb0EEEJNS5_IJSG_SG_SH_EEENS5_IJNSK_ISG_SC_EENSK_IST_SC_EEEEEfNS5_IJSC_llEEEfS2K_NS2B_6fusion15FusionCallbacksIS2F_NS2L_17LinearCombinationIffffLNS_15FloatRoundStyleE2EEES2G_S2J_JEEENS4_5SM1004TMEM4LOAD26SM100_TMEM_LOAD_32dp32b16xENS4_13SM90_TMA_LOADENS1Q_INS1R_ILi2ELi5ELi2EEENS24_ILi32EEENSK_INS5_IJS13_SU_EEENS5_IJSC_S13_EEEEEEENS4_39AutoVectorizingCopyWithAssumedAlignmentILi128EEENS4_14SM90_TMA_STOREES31_S33_S33_EEEvvEEEEvNT_6ParamsE,"",@"SHT_CUDA_INFO"
	.sectionflags	@""
	.align	4


	//----- nvinfo : EIATTR_CUDA_API_VERSION
	.align		4
        /*0000*/ 	.byte	0x04, 0x37
        /*0002*/ 	.short	(.L_31 - .L_30)
.L_30:
        /*0004*/ 	.word	0x00000082


	//----- nvinfo : EIATTR_KPARAM_INFO
	.align		4
.L_31:
        /*0008*/ 	.byte	0x04, 0x17
        /*000a*/ 	.short	(.L_33 - .L_32)
.L_32:
        /*000c*/ 	.word	0x00000000
        /*0010*/ 	.short	0x0000
        /*0012*/ 	.short	0x0000
        /*0014*/ 	.byte	0x00, 0xf0, 0x01, 0x28


	//----- nvinfo : EIATTR_AT_ENTRY_FRAGMENTS
	.align		4
.L_33:
        /*0018*/ 	.byte	0x04, 0x4f
        /*001a*/ 	.short	(.L_35 - .L_34)


	//   ....[0]....
.L_34:
        /*001c*/ 	.word	0x00000007


	//----- nvinfo : EIATTR_RESERVED_SMEM_USED
	.align		4
.L_35:
        /*0020*/ 	.byte	0x01, 0x41
	.zero		2


	//----- nvinfo : EIATTR_SPARSE_MMA_MASK
	.align		4
        /*0024*/ 	.byte	0x03, 0x50
        /*0026*/ 	.short	0x0040


	//----- nvinfo : EIATTR_TCGEN05_2CTA_USED
	.align		4
        /*0028*/ 	.byte	0x01, 0x52
	.zero		2


	//----- nvinfo : EIATTR_MAXREG_COUNT
	.align		4
        /*002c*/ 	.byte	0x03, 0x1b
        /*002e*/ 	.short	0x00ff


	//----- nvinfo : EIATTR_NUM_BARRIERS
	.align		4
        /*0030*/ 	.byte	0x02, 0x4c
        /*0032*/ 	.byte	0x07
	.zero		1


	//----- nvinfo : EIATTR_EXTERNS
	.align		4
        /*0034*/ 	.byte	0x04, 0x0f
        /*0036*/ 	.short	(.L_37 - .L_36)


	//   ....[0]....
	.align		4
.L_36:
        /*0038*/ 	.word	index@(__assertfail)


	//----- nvinfo : EIATTR_MERCURY_ISA_VERSION
	.align		4
.L_37:
        /*003c*/ 	.byte	0x03, 0x5f
        /*003e*/ 	.short	0x0101


	//----- nvinfo : EIATTR_INT_WARP_WIDE_INSTR_OFFSETS
	.align		4
        /*0040*/ 	.byte	0x04, 0x31
        /*0042*/ 	.short	(.L_39 - .L_38)


	//   ....[0]....
.L_38:
        /*0044*/ 	.word	0x00000db0


	//   ....[1]....
        /*0048*/ 	.word	0x00000e50


	//   ....[2]....
        /*004c*/ 	.word	0x00001e10


	//   ....[3]....
        /*0050*/ 	.word	0x00003fe0


	//   ....[4]....
        /*0054*/ 	.word	0x00004000


	//   ....[5]....
        /*0058*/ 	.word	0x00004030


	//   ....[6]....
        /*005c*/ 	.word	0x00004980


	//   ....[7]....
        /*0060*/ 	.word	0x000049a0


	//   ....[8]....
        /*0064*/ 	.word	0x00004a40


	//   ....[9]....
        /*0068*/ 	.word	0x00004ae0


	//   ....[10]....
        /*006c*/ 	.word	0x00004ba0


	//   ....[11]....
        /*0070*/ 	.word	0x00004c20


	//   ....[12]....
        /*0074*/ 	.word	0x00004c40


	//   ....[13]....
        /*0078*/ 	.word	0x00004d10


	//   ....[14]....
        /*007c*/ 	.word	0x00004da0


	//   ....[15]....
        /*0080*/ 	.word	0x00004e60


	//   ....[16]....
        /*0084*/ 	.word	0x00004ee0


	//   ....[17]....
        /*0088*/ 	.word	0x00004f00


	//   ....[18]....
        /*008c*/ 	.word	0x00004fd0


	//   ....[19]....
        /*0090*/ 	.word	0x00005060


	//   ....[20]....
        /*0094*/ 	.word	0x00005120


	//   ....[21]....
        /*0098*/ 	.word	0x000051a0


	//   ....[22]....
        /*009c*/ 	.word	0x000051c0


	//   ....[23]....
        /*00a0*/ 	.word	0x00005290


	//   ....[24]....
        /*00a4*/ 	.word	0x00005320


	//   ....[25]....
        /*00a8*/ 	.word	0x000053f0


	//   ....[26]....
        /*00ac*/ 	.word	0x00005470


	//   ....[27]....
        /*00b0*/ 	.word	0x00005490


	//   ....[28]....
        /*00b4*/ 	.word	0x00005560


	//   ....[29]....
        /*00b8*/ 	.word	0x000055e0


	//   ....[30]....
        /*00bc*/ 	.word	0x00005690


	//   ....[31]....
        /*00c0*/ 	.word	0x00005720


	//   ....[32]....
        /*00c4*/ 	.word	0x00005740


	//   ....[33]....
        /*00c8*/ 	.word	0x00005810


	//   ....[34]....
        /*00cc*/ 	.word	0x000058a0


	//   ....[35]....
        /*00d0*/ 	.word	0x00005950


	//   ....[36]....
        /*00d4*/ 	.word	0x000059e0


	//   ....[37]....
        /*00d8*/ 	.word	0x00005a00


	//   ....[38]....
        /*00dc*/ 	.word	0x00005b30


	//   ....[39]....
        /*00e0*/ 	.word	0x00005b90


	//   ....[40]....
        /*00e4*/ 	.word	0x00005c40


	//   ....[41]....
        /*00e8*/ 	.word	0x00005d80


	//   ....[42]....
        /*00ec*/ 	.word	0x00005df0


	//   ....[43]....
        /*00f0*/ 	.word	0x00005e00


	//   ....[44]....
        /*00f4*/ 	.word	0x00005f20


	//   ....[45]....
        /*00f8*/ 	.word	0x00006000


	//----- nvinfo : EIATTR_COOP_GROUP_MASK_REGIDS
	.align		4
.L_39:
        /*00fc*/ 	.byte	0x04, 0x29
        /*00fe*/ 	.short	(.L_41 - .L_40)


	//   ....[0]....
.L_40:
        /*0100*/ 	.word	0xffffffff


	//   ....[1]....
        /*0104*/ 	.word	0xffffffff


	//   ....[2]....
        /*0108*/ 	.word	0xffffffff


	//   ....[3]....
        /*010c*/ 	.word	0xffffffff


	//   ....[4]....
        /*0110*/ 	.word	0xffffffff


	//   ....[5]....
        /*0114*/ 	.word	0xffffffff


	//   ....[6]....
        /*0118*/ 	.word	0xffffffff


	//   ....[7]....
        /*011c*/ 	.word	0xffffffff


	//   ....[8]....
        /*0120*/ 	.word	0xffffffff


	//   ....[9]....
        /*0124*/ 	.word	0xffffffff


	//   ....[10]....
        /*0128*/ 	.word	0xffffffff


	//   ....[11]....
        /*012c*/ 	.word	0xffffffff


	//   ....[12]....
        /*0130*/ 	.word	0xffffffff


	//   ....[13]....
        /*0134*/ 	.word	0xffffffff


	//----- nvinfo : EIATTR_COOP_GROUP_INSTR_OFFSETS
	.align		4
.L_41:
        /*0138*/ 	.byte	0x04, 0x28
        /*013a*/ 	.short	(.L_43 - .L_42)


	//   ....[0]....
.L_42:
        /*013c*/ 	.word	0x000000c0


	//   ....[1]....
        /*0140*/ 	.word	0x00000530


	//   ....[2]....
        /*0144*/ 	.word	0x00000760


	//   ....[3]....
        /*0148*/ 	.word	0x000008f0


	//   ....[4]....
        /*014c*/ 	.word	0x000009e0


	//   ....[5]....
        /*0150*/ 	.word	0x00000b40


	//   ....[6]....
        /*0154*/ 	.word	0x00000c90


	//   ....[7]....
        /*0158*/ 	.word	0x00000ed0


	//   ....[8]....
        /*015c*/ 	.word	0x00001d00


	//   ....[9]....
        /*0160*/ 	.word	0x00002e20


	//   ....[10]....
        /*0164*/ 	.word	0x000032f0


	//   ....[11]....
        /*0168*/ 	.word	0x00003320


	//   ....[12]....
        /*016c*/ 	.word	0x00003ef0


	//   ....[13]....
        /*0170*/ 	.word	0x000040f0


	//----- nvinfo : EIATTR_VRC_CTA_INIT_COUNT
	.align		4
.L_43:
        /*0174*/ 	.byte	0x02, 0x4a
        /*0176*/ 	.byte	0x80
	.zero		1


	//----- nvinfo : EIATTR_SYSCALL_OFFSETS
	.align		4
        /*0178*/ 	.byte	0x04, 0x46
        /*017a*/ 	.short	(.L_45 - .L_44)


	//   ....[0]....
.L_44:
        /*017c*/ 	.word	0x00006a50


	//   ....[1]....
        /*0180*/ 	.word	0x00006b40


	//   ....[2]....
        /*0184*/ 	.word	0x00007380


	//   ....[3]....
        /*0188*/ 	.word	0x00007d70


	//   ....[4]....
        /*018c*/ 	.word	0x00008740


	//   ....[5]....
        /*0190*/ 	.word	0x00009150


	//   ....[6]....
        /*0194*/ 	.word	0x00009b60


	//   ....[7]....
        /*0198*/ 	.word	0x0000a590


	//   ....[8]....
        /*019c*/ 	.word	0x0000afa0


	//   ....[9]....
        /*01a0*/ 	.word	0x0000b960


	//----- nvinfo : EIATTR_MBARRIER_INSTR_OFFSETS
	.align		4
.L_45:
        /*01a4*/ 	.byte	0x04, 0x39
        /*01a6*/ 	.short	(.L_47 - .L_46)


	//   ....[0]....
.L_46:
        /*01a8*/ 	.word	0x00000600
        /*01ac*/ 	.word	0x000000ff
        /*01b0*/ 	.word	0x00000000
        /*01b4*/ 	.short	0x0100
        /*01b6*/ 	.byte	0x07
	.zero		1


	//   ....[1]....
        /*01b8*/ 	.word	0x00000610
        /*01bc*/ 	.word	0x000000ff
        /*01c0*/ 	.word	0x00000050
        /*01c4*/ 	.short	0x0100
        /*01c6*/ 	.byte	0x07
	.zero		1


	//   ....[2]....
        /*01c8*/ 	.word	0x00000620
        /*01cc*/ 	.word	0x000000ff
        /*01d0*/ 	.word	0x00000008
        /*01d4*/ 	.short	0x0100
        /*01d6*/ 	.byte	0x07
	.zero		1


	//   ....[3]....
        /*01d8*/ 	.word	0x00000630
        /*01dc*/ 	.word	0x000000ff
        /*01e0*/ 	.word	0x00000058
        /*01e4*/ 	.short	0x0100
        /*01e6*/ 	.byte	0x07
	.zero		1


	//   ....[4]....
        /*01e8*/ 	.word	0x00000640
        /*01ec*/ 	.word	0x000000ff
        /*01f0*/ 	.word	0x00000010
        /*01f4*/ 	.short	0x0100
        /*01f6*/ 	.byte	0x07
	.zero		1


	//   ....[5]....
        /*01f8*/ 	.word	0x00000650
        /*01fc*/ 	.word	0x000000ff
        /*0200*/ 	.word	0x00000060
        /*0204*/ 	.short	0x0100
        /*0206*/ 	.byte	0x07
	.zero		1


	//   ....[6]....
        /*0208*/ 	.word	0x00000660
        /*020c*/ 	.word	0x000000ff
        /*0210*/ 	.word	0x00000018
        /*0214*/ 	.short	0x0100
        /*0216*/ 	.byte	0x07
	.zero		1


	//   ....[7]....
        /*0218*/ 	.word	0x00000670
        /*021c*/ 	.word	0x000000ff
        /*0220*/ 	.word	0x00000068
        /*0224*/ 	.short	0x0100
        /*0226*/ 	.byte	0x07
	.zero		1


	//   ....[8]....
        /*0228*/ 	.word	0x00000680
        /*022c*/ 	.word	0x000000ff
        /*0230*/ 	.word	0x00000020
        /*0234*/ 	.short	0x0100
        /*0236*/ 	.byte	0x07
	.zero		1


	//   ....[9]....
        /*0238*/ 	.word	0x00000690
        /*023c*/ 	.word	0x000000ff
        /*0240*/ 	.word	0x00000070
        /*0244*/ 	.short	0x0100
        /*0246*/ 	.byte	0x07
	.zero		1


	//   ....[10]....
        /*0248*/ 	.word	0x000006a0
        /*024c*/ 	.word	0x000000ff
        /*0250*/ 	.word	0x00000028
        /*0254*/ 	.short	0x0100
        /*0256*/ 	.byte	0x07
	.zero		1


	//   ....[11]....
        /*0258*/ 	.word	0x000006b0
        /*025c*/ 	.word	0x000000ff
        /*0260*/ 	.word	0x00000078
        /*0264*/ 	.short	0x0100
        /*0266*/ 	.byte	0x07
	.zero		1


	//   ....[12]....
        /*0268*/ 	.word	0x000006c0
        /*026c*/ 	.word	0x000000ff
        /*0270*/ 	.word	0x00000030
        /*0274*/ 	.short	0x0100
        /*0276*/ 	.byte	0x07
	.zero		1


	//   ....[13]....
        /*0278*/ 	.word	0x000006d0
        /*027c*/ 	.word	0x000000ff
        /*0280*/ 	.word	0x00000080
        /*0284*/ 	.short	0x0100
        /*0286*/ 	.byte	0x07
	.zero		1


	//   ....[14]....
        /*0288*/ 	.word	0x000006e0
        /*028c*/ 	.word	0x000000ff
        /*0290*/ 	.word	0x00000038
        /*0294*/ 	.short	0x0100
        /*0296*/ 	.byte	0x07
	.zero		1


	//   ....[15]....
        /*0298*/ 	.word	0x000006f0
        /*029c*/ 	.word	0x000000ff
        /*02a0*/ 	.word	0x00000088
        /*02a4*/ 	.short	0x0100
        /*02a6*/ 	.byte	0x07
	.zero		1


	//   ....[16]....
        /*02a8*/ 	.word	0x00000700
        /*02ac*/ 	.word	0x000000ff
        /*02b0*/ 	.word	0x00000040
        /*02b4*/ 	.short	0x0100
        /*02b6*/ 	.byte	0x07
	.zero		1


	//   ....[17]....
        /*02b8*/ 	.word	0x00000710
        /*02bc*/ 	.word	0x000000ff
        /*02c0*/ 	.word	0x00000090
        /*02c4*/ 	.short	0x0100
        /*02c6*/ 	.byte	0x07
	.zero		1


	//   ....[18]....
        /*02c8*/ 	.word	0x00000720
        /*02cc*/ 	.word	0x000000ff
        /*02d0*/ 	.word	0x00000048
        /*02d4*/ 	.short	0x0100
        /*02d6*/ 	.byte	0x07
	.zero		1


	//   ....[19]....
        /*02d8*/ 	.word	0x00000730
        /*02dc*/ 	.word	0x000000ff
        /*02e0*/ 	.word	0x00000098
        /*02e4*/ 	.short	0x0100
        /*02e6*/ 	.byte	0x07
	.zero		1


	//   ....[20]....
        /*02e8*/ 	.word	0x00000860
        /*02ec*/ 	.word	0x000000ff
        /*02f0*/ 	.word	0x000000a0
        /*02f4*/ 	.short	0x0100
        /*02f6*/ 	.byte	0x08
	.zero		1


	//   ....[21]....
        /*02f8*/ 	.word	0x00000870
        /*02fc*/ 	.word	0x000000ff
        /*0300*/ 	.word	0x000000c0
        /*0304*/ 	.short	0x0100
        /*0306*/ 	.byte	0x08
	.zero		1


	//   ....[22]....
        /*0308*/ 	.word	0x00000880
        /*030c*/ 	.word	0x000000ff
        /*0310*/ 	.word	0x000000a8
        /*0314*/ 	.short	0x0100
        /*0316*/ 	.byte	0x08
	.zero		1


	//   ....[23]....
        /*0318*/ 	.word	0x00000890
        /*031c*/ 	.word	0x000000ff
        /*0320*/ 	.word	0x000000c8
        /*0324*/ 	.short	0x0100
        /*0326*/ 	.byte	0x08
	.zero		1


	//   ....[24]....
        /*0328*/ 	.word	0x000008a0
        /*032c*/ 	.word	0x000000ff
        /*0330*/ 	.word	0x000000b0
        /*0334*/ 	.short	0x0100
        /*0336*/ 	.byte	0x08
	.zero		1


	//   ....[25]....
        /*0338*/ 	.word	0x000008b0
        /*033c*/ 	.word	0x000000ff
        /*0340*/ 	.word	0x000000d0
        /*0344*/ 	.short	0x0100
        /*0346*/ 	.byte	0x08
	.zero		1


	//   ....[26]....
        /*0348*/ 	.word	0x000008c0
        /*034c*/ 	.word	0x000000ff
        /*0350*/ 	.word	0x000000b8
        /*0354*/ 	.short	0x0100
        /*0356*/ 	.byte	0x08
	.zero		1


	//   ....[27]....
        /*0358*/ 	.word	0x000008d0
        /*035c*/ 	.word	0x000000ff
        /*0360*/ 	.word	0x000000d8
        /*0364*/ 	.short	0x0100
        /*0366*/ 	.byte	0x08
	.zero		1


	//   ....[28]....
        /*0368*/ 	.word	0x000009b0
        /*036c*/ 	.word	0x000000ff
        /*0370*/ 	.word	0x000000e0
        /*0374*/ 	.short	0x0100
        /*0376*/ 	.byte	0x07
	.zero		1


	//   ....[29]....
        /*0378*/ 	.word	0x000009c0
        /*037c*/ 	.word	0x000000ff
        /*0380*/ 	.word	0x000000e8
        /*0384*/ 	.short	0x0100
        /*0386*/ 	.byte	0x07
	.zero		1


	//   ....[30]....
        /*0388*/ 	.word	0x00000af0
        /*038c*/ 	.word	0x000000ff
        /*0390*/ 	.word	0x000000f0
        /*0394*/ 	.short	0x0100
        /*0396*/ 	.byte	0x07
	.zero		1


	//   ....[31]....
        /*0398*/ 	.word	0x00000b00
        /*039c*/ 	.word	0x000000ff
        /*03a0*/ 	.word	0x00000100
        /*03a4*/ 	.short	0x0100
        /*03a6*/ 	.byte	0x07
	.zero		1


	//   ....[32]....
        /*03a8*/ 	.word	0x00000b10
        /*03ac*/ 	.word	0x000000ff
        /*03b0*/ 	.word	0x000000f8
        /*03b4*/ 	.short	0x0100
        /*03b6*/ 	.byte	0x07
	.zero		1


	//   ....[33]....
        /*03b8*/ 	.word	0x00000b20
        /*03bc*/ 	.word	0x000000ff
        /*03c0*/ 	.word	0x00000108
        /*03c4*/ 	.short	0x0100
        /*03c6*/ 	.byte	0x07
	.zero		1


	//   ....[34]....
        /*03c8*/ 	.word	0x00000c40
        /*03cc*/ 	.word	0x000000ff
        /*03d0*/ 	.word	0x00000110
        /*03d4*/ 	.short	0x0100
        /*03d6*/ 	.byte	0x08
	.zero		1


	//   ....[35]....
        /*03d8*/ 	.word	0x00000c50
        /*03dc*/ 	.word	0x000000ff
        /*03e0*/ 	.word	0x00000120
        /*03e4*/ 	.short	0x0100
        /*03e6*/ 	.byte	0x08
	.zero		1


	//   ....[36]....
        /*03e8*/ 	.word	0x00000c60
        /*03ec*/ 	.word	0x000000ff
        /*03f0*/ 	.word	0x00000118
        /*03f4*/ 	.short	0x0100
        /*03f6*/ 	.byte	0x08
	.zero		1


	//   ....[37]....
        /*03f8*/ 	.word	0x00000c70
        /*03fc*/ 	.word	0x000000ff
        /*0400*/ 	.word	0x00000128
        /*0404*/ 	.short	0x0100
        /*0406*/ 	.byte	0x08
	.zero		1


	//   ....[38]....
        /*0408*/ 	.word	0x00000d60
        /*040c*/ 	.word	0x000000ff
        /*0410*/ 	.word	0x00000130
        /*0414*/ 	.short	0x0100
        /*0416*/ 	.byte	0x07
	.zero		1


	//   ....[39]....
        /*0418*/ 	.word	0x00000d70
        /*041c*/ 	.word	0x000000ff
        /*0420*/ 	.word	0x00000140
        /*0424*/ 	.short	0x0100
        /*0426*/ 	.byte	0x07
	.zero		1


	//   ....[40]....
        /*0428*/ 	.word	0x00000d80
        /*042c*/ 	.word	0x000000ff
        /*0430*/ 	.word	0x00000138
        /*0434*/ 	.short	0x0100
        /*0436*/ 	.byte	0x07
	.zero		1


	//   ....[41]....
        /*0438*/ 	.word	0x00000d90
        /*043c*/ 	.word	0x000000ff
        /*0440*/ 	.word	0x00000148
        /*0444*/ 	.short	0x0100
        /*0446*/ 	.byte	0x07
	.zero		1


	//   ....[42]....
        /*0448*/ 	.word	0x00000e80
        /*044c*/ 	.word	0x000000ff
        /*0450*/ 	.word	0x00000150
        /*0454*/ 	.short	0x0100
        /*0456*/ 	.byte	0x06
	.zero		1


	//   ....[43]....
        /*0458*/ 	.word	0x00001810
        /*045c*/ 	.word	0x00000005
        /*0460*/ 	.word	0x00000140
        /*0464*/ 	.short	0x010a
        /*0466*/ 	.byte	0xff
	.zero		1


	//   ....[44]....
        /*0468*/ 	.word	0x00001840
        /*046c*/ 	.word	0x00000005
        /*0470*/ 	.word	0x00000130
        /*0474*/ 	.short	0x0101
        /*0476*/ 	.byte	0xff
	.zero		1


	//   ....[45]....
        /*0478*/ 	.word	0x000018c0
        /*047c*/ 	.word	0x000000ff
        /*0480*/ 	.word	0x00000050
        /*0484*/ 	.short	0x010a
        /*0486*/ 	.byte	0x08
	.zero		1


	//   ....[46]....
        /*0488*/ 	.word	0x00001a40
        /*048c*/ 	.word	0x000000ff
        /*0490*/ 	.word	0x00000050
        /*0494*/ 	.short	0x010a
        /*0496*/ 	.byte	0x09
	.zero		1


	//   ....[47]....
        /*0498*/ 	.word	0x00001ba0
        /*049c*/ 	.word	0x000000ff
        /*04a0*/ 	.word	0x00000050
        /*04a4*/ 	.short	0x010a
        /*04a6*/ 	.byte	0x10
	.zero		1


	//   ....[48]....
        /*04a8*/ 	.word	0x00001ce0
        /*04ac*/ 	.word	0x000000ff
        /*04b0*/ 	.word	0x000000e8
        /*04b4*/ 	.short	0x0101
        /*04b6*/ 	.byte	0x06
	.zero		1


	//   ....[49]....
        /*04b8*/ 	.word	0x00001d10
        /*04bc*/ 	.word	0x00000008
        /*04c0*/ 	.word	0x000000f0
        /*04c4*/ 	.short	0x010a
        /*04c6*/ 	.byte	0xff
	.zero		1


	//   ....[50]....
        /*04c8*/ 	.word	0x00001de0
        /*04cc*/ 	.word	0x00000008
        /*04d0*/ 	.word	0x00000000
        /*04d4*/ 	.short	0x0101
        /*04d6*/ 	.byte	0xff
	.zero		1


	//   ....[51]....
        /*04d8*/ 	.word	0x00002340
        /*04dc*/ 	.word	0x000000ff
        /*04e0*/ 	.word	0x00000000
        /*04e4*/ 	.short	0x010a
        /*04e6*/ 	.byte	0x04
	.zero		1


	//   ....[52]....
        /*04e8*/ 	.word	0x000023d0
        /*04ec*/ 	.word	0x000000ff
        /*04f0*/ 	.word	0x00000000
        /*04f4*/ 	.short	0x010a
        /*04f6*/ 	.byte	0x04
	.zero		1


	//   ....[53]....
        /*04f8*/ 	.word	0x00002460
        /*04fc*/ 	.word	0x000000ff
        /*0500*/ 	.word	0x00000000
        /*0504*/ 	.short	0x010a
        /*0506*/ 	.byte	0x04
	.zero		1


	//   ....[54]....
        /*0508*/ 	.word	0x000024f0
        /*050c*/ 	.word	0x000000ff
        /*0510*/ 	.word	0x00000000
        /*0514*/ 	.short	0x010a
        /*0516*/ 	.byte	0x04
	.zero		1


	//   ....[55]....
        /*0518*/ 	.word	0x00002580
        /*051c*/ 	.word	0x000000ff
        /*0520*/ 	.word	0x00000000
        /*0524*/ 	.short	0x010a
        /*0526*/ 	.byte	0x04
	.zero		1


	//   ....[56]....
        /*0528*/ 	.word	0x00002610
        /*052c*/ 	.word	0x000000ff
        /*0530*/ 	.word	0x00000000
        /*0534*/ 	.short	0x010a
        /*0536*/ 	.byte	0x04
	.zero		1


	//   ....[57]....
        /*0538*/ 	.word	0x000026a0
        /*053c*/ 	.word	0x000000ff
        /*0540*/ 	.word	0x00000000
        /*0544*/ 	.short	0x010a
        /*0546*/ 	.byte	0x04
	.zero		1


	//   ....[58]....
        /*0548*/ 	.word	0x00002730
        /*054c*/ 	.word	0x000000ff
        /*0550*/ 	.word	0x00000000
        /*0554*/ 	.short	0x010a
        /*0556*/ 	.byte	0x04
	.zero		1


	//   ....[59]....
        /*0558*/ 	.word	0x000027c0
        /*055c*/ 	.word	0x000000ff
        /*0560*/ 	.word	0x00000000
        /*0564*/ 	.short	0x010a
        /*0566*/ 	.byte	0x04
	.zero		1


	//   ....[60]....
        /*0568*/ 	.word	0x00002860
        /*056c*/ 	.word	0x00000000
        /*0570*/ 	.word	0x00000000
        /*0574*/ 	.short	0x010a
        /*0576*/ 	.byte	0xff
	.zero		1


	//   ....[61]....
        /*0578*/ 	.word	0x00002980
        /*057c*/ 	.word	0x00000000
        /*0580*/ 	.word	0x00000130
        /*0584*/ 	.short	0x010a
        /*0586*/ 	.byte	0xff
	.zero		1


	//   ....[62]....
        /*0588*/ 	.word	0x000029f0
        /*058c*/ 	.word	0x00000004
        /*0590*/ 	.word	0x00000000
        /*0594*/ 	.short	0x0101
        /*0596*/ 	.byte	0xff
	.zero		1


	//   ....[63]....
        /*0598*/ 	.word	0x00002a10
        /*059c*/ 	.word	0x000000ff
        /*05a0*/ 	.word	0x00000100
        /*05a4*/ 	.short	0x010a
        /*05a6*/ 	.byte	0x05
	.zero		1


	//   ....[64]....
        /*05a8*/ 	.word	0x00002b30
        /*05ac*/ 	.word	0x00000000
        /*05b0*/ 	.word	0x000000f0
        /*05b4*/ 	.short	0x010a
        /*05b6*/ 	.byte	0xff
	.zero		1


	//   ....[65]....
        /*05b8*/ 	.word	0x00002c30
        /*05bc*/ 	.word	0x00000000
        /*05c0*/ 	.word	0x00000000
        /*05c4*/ 	.short	0x0101
        /*05c6*/ 	.byte	0xff
	.zero		1


	//   ....[66]....
        /*05c8*/ 	.word	0x00002cc0
        /*05cc*/ 	.word	0x000000ff
        /*05d0*/ 	.word	0x00000100
        /*05d4*/ 	.short	0x0106
        /*05d6*/ 	.byte	0x05
	.zero		1


	//   ....[67]....
        /*05d8*/ 	.word	0x00002ce0
        /*05dc*/ 	.word	0x000000ff
        /*05e0*/ 	.word	0x00000100
        /*05e4*/ 	.short	0x010a
        /*05e6*/ 	.byte	0x05
	.zero		1


	//   ....[68]....
        /*05e8*/ 	.word	0x00002d70
        /*05ec*/ 	.word	0x000000ff
        /*05f0*/ 	.word	0x00000100
        /*05f4*/ 	.short	0x0106
        /*05f6*/ 	.byte	0x04
	.zero		1


	//   ....[69]....
        /*05f8*/ 	.word	0x00002db0
        /*05fc*/ 	.word	0x00000000
        /*0600*/ 	.word	0x00000100
        /*0604*/ 	.short	0x010a
        /*0606*/ 	.byte	0xff
	.zero		1


	//   ....[70]....
        /*0608*/ 	.word	0x00002ff0
        /*060c*/ 	.word	0x000000ff
        /*0610*/ 	.word	0x00000008
        /*0614*/ 	.short	0x010a
        /*0616*/ 	.byte	0x06
	.zero		1


	//   ....[71]....
        /*0618*/ 	.word	0x00003010
        /*061c*/ 	.word	0x000000ff
        /*0620*/ 	.word	0x00000008
        /*0624*/ 	.short	0x010a
        /*0626*/ 	.byte	0x06
	.zero		1


	//   ....[72]....
        /*0628*/ 	.word	0x000031a0
        /*062c*/ 	.word	0x000000ff
        /*0630*/ 	.word	0x00000008
        /*0634*/ 	.short	0x010a
        /*0636*/ 	.byte	0x06
	.zero		1


	//   ....[73]....
        /*0638*/ 	.word	0x000031c0
        /*063c*/ 	.word	0x000000ff
        /*0640*/ 	.word	0x00000008
        /*0644*/ 	.short	0x010a
        /*0646*/ 	.byte	0x06
	.zero		1


	//   ....[74]....
        /*0648*/ 	.word	0x00003280
        /*064c*/ 	.word	0x000000ff
        /*0650*/ 	.word	0x00000000
        /*0654*/ 	.short	0x0101
        /*0656*/ 	.byte	0x07
	.zero		1


	//   ....[75]....
        /*0658*/ 	.word	0x00003590
        /*065c*/ 	.word	0x00000000
        /*0660*/ 	.word	0x000000f0
        /*0664*/ 	.short	0x010a
        /*0666*/ 	.byte	0xff
	.zero		1


	//   ....[76]....
        /*0668*/ 	.word	0x00003650
        /*066c*/ 	.word	0x00000000
        /*0670*/ 	.word	0x00000000
        /*0674*/ 	.short	0x0101
        /*0676*/ 	.byte	0xff
	.zero		1


	//   ....[77]....
        /*0678*/ 	.word	0x00003710
        /*067c*/ 	.word	0x000000ff
        /*0680*/ 	.word	0x00000000
        /*0684*/ 	.short	0x010a
        /*0686*/ 	.byte	0x07
	.zero		1


	//   ....[78]....
        /*0688*/ 	.word	0x00003720
        /*068c*/ 	.word	0x000000ff
        /*0690*/ 	.word	0x00000120
        /*0694*/ 	.short	0x010a
        /*0696*/ 	.byte	0x09
	.zero		1


	//   ....[79]....
        /*0698*/ 	.word	0x00003810
        /*069c*/ 	.word	0x000000ff
        /*06a0*/ 	.word	0x00000000
        /*06a4*/ 	.short	0x010a
        /*06a6*/ 	.byte	0x08
	.zero		1


	//   ....[80]....
        /*06a8*/ 	.word	0x000038d0
        /*06ac*/ 	.word	0x000000ff
        /*06b0*/ 	.word	0x00000000
        /*06b4*/ 	.short	0x010a
        /*06b6*/ 	.byte	0x07
	.zero		1


	//   ....[81]....
        /*06b8*/ 	.word	0x00003cf0
        /*06bc*/ 	.word	0x000000ff
        /*06c0*/ 	.word	0x00000000
        /*06c4*/ 	.short	0x010a
        /*06c6*/ 	.byte	0x04
	.zero		1


	//   ....[82]....
        /*06c8*/ 	.word	0x00003d90
        /*06cc*/ 	.word	0x00000000
        /*06d0*/ 	.word	0x00000000
        /*06d4*/ 	.short	0x010a
        /*06d6*/ 	.byte	0xff
	.zero		1


	//   ....[83]....
        /*06d8*/ 	.word	0x00003dd0
        /*06dc*/ 	.word	0x00000000
        /*06e0*/ 	.word	0x00000000
        /*06e4*/ 	.short	0x010a
        /*06e6*/ 	.byte	0xff
	.zero		1


	//   ....[84]....
        /*06e8*/ 	.word	0x00003e40
        /*06ec*/ 	.word	0x000000ff
        /*06f0*/ 	.word	0x00000000
        /*06f4*/ 	.short	0x0101
        /*06f6*/ 	.byte	0x04
	.zero		1


	//   ....[85]....
        /*06f8*/ 	.word	0x00003e80
        /*06fc*/ 	.word	0x000000ff
        /*0700*/ 	.word	0x00000150
        /*0704*/ 	.short	0x010a
        /*0706*/ 	.byte	0x06
	.zero		1


	//   ....[86]....
        /*0708*/ 	.word	0x00003ee0
        /*070c*/ 	.word	0x000000ff
        /*0710*/ 	.word	0x00000000
        /*0714*/ 	.short	0x0101
        /*0716*/ 	.byte	0x04
	.zero		1


	//   ....[87]....
        /*0718*/ 	.word	0x00004320
        /*071c*/ 	.word	0x00000000
        /*0720*/ 	.word	0x000000f0
        /*0724*/ 	.short	0x010a
        /*0726*/ 	.byte	0xff
	.zero		1


	//   ....[88]....
        /*0728*/ 	.word	0x000043e0
        /*072c*/ 	.word	0x00000000
        /*0730*/ 	.word	0x00000000
        /*0734*/ 	.short	0x0101
        /*0736*/ 	.byte	0xff
	.zero		1


	//   ....[89]....
        /*0738*/ 	.word	0x00004700
        /*073c*/ 	.word	0x000000ff
        /*0740*/ 	.word	0x000000e8
        /*0744*/ 	.short	0x010a
        /*0746*/ 	.byte	0x06
	.zero		1


	//   ....[90]....
        /*0748*/ 	.word	0x00004900
        /*074c*/ 	.word	0x000000ff
        /*0750*/ 	.word	0x000000c0
        /*0754*/ 	.short	0x010a
        /*0756*/ 	.byte	0x06
	.zero		1


	//   ....[91]....
        /*0758*/ 	.word	0x00004bd0
        /*075c*/ 	.word	0x000000ff
        /*0760*/ 	.word	0x000000a0
        /*0764*/ 	.short	0x010b
        /*0766*/ 	.byte	0x06
	.zero		1


	//   ....[92]....
        /*0768*/ 	.word	0x00004be0
        /*076c*/ 	.word	0x000000ff
        /*0770*/ 	.word	0x00000000
        /*0774*/ 	.short	0x0101
        /*0776*/ 	.byte	0x0f
	.zero		1


	//   ....[93]....
        /*0778*/ 	.word	0x00004bf0
        /*077c*/ 	.word	0x000000ff
        /*0780*/ 	.word	0x000000c8
        /*0784*/ 	.short	0x010a
        /*0786*/ 	.byte	0x06
	.zero		1


	//   ....[94]....
        /*0788*/ 	.word	0x00004e90
        /*078c*/ 	.word	0x000000ff
        /*0790*/ 	.word	0x000000a8
        /*0794*/ 	.short	0x010b
        /*0796*/ 	.byte	0x06
	.zero		1


	//   ....[95]....
        /*0798*/ 	.word	0x00004ea0
        /*079c*/ 	.word	0x000000ff
        /*07a0*/ 	.word	0x00000000
        /*07a4*/ 	.short	0x0101
        /*07a6*/ 	.byte	0x0e
	.zero		1


	//   ....[96]....
        /*07a8*/ 	.word	0x00004eb0
        /*07ac*/ 	.word	0x000000ff
        /*07b0*/ 	.word	0x000000d0
        /*07b4*/ 	.short	0x010a
        /*07b6*/ 	.byte	0x06
	.zero		1


	//   ....[97]....
        /*07b8*/ 	.word	0x00005150
        /*07bc*/ 	.word	0x000000ff
        /*07c0*/ 	.word	0x000000b0
        /*07c4*/ 	.short	0x010b
        /*07c6*/ 	.byte	0x06
	.zero		1


	//   ....[98]....
        /*07c8*/ 	.word	0x00005160
        /*07cc*/ 	.word	0x000000ff
        /*07d0*/ 	.word	0x00000000
        /*07d4*/ 	.short	0x0101
        /*07d6*/ 	.byte	0x0d
	.zero		1


	//   ....[99]....
        /*07d8*/ 	.word	0x00005170
        /*07dc*/ 	.word	0x000000ff
        /*07e0*/ 	.word	0x000000d8
        /*07e4*/ 	.short	0x010a
        /*07e6*/ 	.byte	0x06
	.zero		1


	//   ....[100]....
        /*07e8*/ 	.word	0x00005410
        /*07ec*/ 	.word	0x000000ff
        /*07f0*/ 	.word	0x000000b8
        /*07f4*/ 	.short	0x010b
        /*07f6*/ 	.byte	0x06
	.zero		1


	//   ....[101]....
        /*07f8*/ 	.word	0x00005420
        /*07fc*/ 	.word	0x000000ff
        /*0800*/ 	.word	0x00000000
        /*0804*/ 	.short	0x0101
        /*0806*/ 	.byte	0x15
	.zero		1


	//   ....[102]....
        /*0808*/ 	.word	0x00005440
        /*080c*/ 	.word	0x000000ff
        /*0810*/ 	.word	0x000000c0
        /*0814*/ 	.short	0x010a
        /*0816*/ 	.byte	0x06
	.zero		1


	//   ....[103]....
        /*0818*/ 	.word	0x000056c0
        /*081c*/ 	.word	0x000000ff
        /*0820*/ 	.word	0x000000a0
        /*0824*/ 	.short	0x010b
        /*0826*/ 	.byte	0x06
	.zero		1


	//   ....[104]....
        /*0828*/ 	.word	0x000056d0
        /*082c*/ 	.word	0x000000ff
        /*0830*/ 	.word	0x00000000
        /*0834*/ 	.short	0x0101
        /*0836*/ 	.byte	0x0f
	.zero		1


	//   ....[105]....
        /*0838*/ 	.word	0x000056f0
        /*083c*/ 	.word	0x000000ff
        /*0840*/ 	.word	0x000000c8
        /*0844*/ 	.short	0x010a
        /*0846*/ 	.byte	0x06
	.zero		1


	//   ....[106]....
        /*0848*/ 	.word	0x00005980
        /*084c*/ 	.word	0x000000ff
        /*0850*/ 	.word	0x000000a8
        /*0854*/ 	.short	0x010b
        /*0856*/ 	.byte	0x06
	.zero		1


	//   ....[107]....
        /*0858*/ 	.word	0x00005990
        /*085c*/ 	.word	0x000000ff
        /*0860*/ 	.word	0x00000000
        /*0864*/ 	.short	0x0101
        /*0866*/ 	.byte	0x0e
	.zero		1


	//   ....[108]....
        /*0868*/ 	.word	0x000059a0
        /*086c*/ 	.word	0x000000ff
        /*0870*/ 	.word	0x000000d0
        /*0874*/ 	.short	0x010a
        /*0876*/ 	.byte	0x06
	.zero		1


	//   ....[109]....
        /*0878*/ 	.word	0x00005cf0
        /*087c*/ 	.word	0x000000ff
        /*0880*/ 	.word	0x000000b0
        /*0884*/ 	.short	0x010b
        /*0886*/ 	.byte	0x06
	.zero		1


	//   ....[110]....
        /*0888*/ 	.word	0x00005d40
        /*088c*/ 	.word	0x000000ff
        /*0890*/ 	.word	0x00000000
        /*0894*/ 	.short	0x0101
        /*0896*/ 	.byte	0x0d
	.zero		1


	//   ....[111]....
        /*0898*/ 	.word	0x00005d50
        /*089c*/ 	.word	0x000000ff
        /*08a0*/ 	.word	0x000000d8
        /*08a4*/ 	.short	0x010a
        /*08a6*/ 	.byte	0x06
	.zero		1


	//   ....[112]....
        /*08a8*/ 	.word	0x00006040
        /*08ac*/ 	.word	0x000000ff
        /*08b0*/ 	.word	0x000000b8
        /*08b4*/ 	.short	0x010b
        /*08b6*/ 	.byte	0x06
	.zero		1


	//   ....[113]....
        /*08b8*/ 	.word	0x00006060
        /*08bc*/ 	.word	0x000000ff
        /*08c0*/ 	.word	0x00000000
        /*08c4*/ 	.short	0x0101
        /*08c6*/ 	.byte	0x15
	.zero		1


	//   ....[114]....
        /*08c8*/ 	.word	0x00006090
        /*08cc*/ 	.word	0x000000ff
        /*08d0*/ 	.word	0x000000c0
        /*08d4*/ 	.short	0x010a
        /*08d6*/ 	.byte	0x06
	.zero		1


	//   ....[115]....
        /*08d8*/ 	.word	0x000060b0
        /*08dc*/ 	.word	0x000000ff
        /*08e0*/ 	.word	0x000000c8
        /*08e4*/ 	.short	0x010a
        /*08e6*/ 	.byte	0x06
	.zero		1


	//   ....[116]....
        /*08e8*/ 	.word	0x000060d0
        /*08ec*/ 	.word	0x000000ff
        /*08f0*/ 	.word	0x000000d0
        /*08f4*/ 	.short	0x010a
        /*08f6*/ 	.byte	0x06
	.zero		1


	//   ....[117]....
        /*08f8*/ 	.word	0x00006120
        /*08fc*/ 	.word	0x00000002
        /*0900*/ 	.word	0x000000d8
        /*0904*/ 	.short	0x010a
        /*0906*/ 	.byte	0xff
	.zero		1


	//   ....[118]....
        /*0908*/ 	.word	0x00006410
        /*090c*/ 	.word	0x00000000
        /*0910*/ 	.word	0x000000f0
        /*0914*/ 	.short	0x010a
        /*0916*/ 	.byte	0xff
	.zero		1


	//   ....[119]....
        /*0918*/ 	.word	0x00006520
        /*091c*/ 	.word	0x00000000
        /*0920*/ 	.word	0x00000000
        /*0924*/ 	.short	0x0101
        /*0926*/ 	.byte	0xff
	.zero		1


	//   ....[120]....
        /*0928*/ 	.word	0x00006f90
        /*092c*/ 	.word	0x000000ff
        /*0930*/ 	.word	0x000000a0
        /*0934*/ 	.short	0x010a
        /*0936*/ 	.byte	0x30
	.zero		1


	//   ....[121]....
        /*0938*/ 	.word	0x00006fc0
        /*093c*/ 	.word	0x0000004e
        /*0940*/ 	.word	0x00000110
        /*0944*/ 	.short	0x010a
        /*0946*/ 	.byte	0xff
	.zero		1


	//   ....[122]....
        /*0948*/ 	.word	0x000070b0
        /*094c*/ 	.word	0x000000ff
        /*0950*/ 	.word	0x000000a0
        /*0954*/ 	.short	0x010a
        /*0956*/ 	.byte	0x30
	.zero		1


	//   ....[123]....
        /*0958*/ 	.word	0x00007260
        /*095c*/ 	.word	0x0000004e
        /*0960*/ 	.word	0x00000110
        /*0964*/ 	.short	0x010a
        /*0966*/ 	.byte	0xff
	.zero		1


	//   ....[124]....
        /*0968*/ 	.word	0x000079d0
        /*096c*/ 	.word	0x00000000
        /*0970*/ 	.word	0x00000000
        /*0974*/ 	.short	0x0101
        /*0976*/ 	.byte	0xff
	.zero		1


	//   ....[125]....
        /*0978*/ 	.word	0x000079e0
        /*097c*/ 	.word	0x00000003
        /*0980*/ 	.word	0x000000a0
        /*0984*/ 	.short	0x010a
        /*0986*/ 	.byte	0xff
	.zero		1


	//   ....[126]....
        /*0988*/ 	.word	0x00007aa0
        /*098c*/ 	.word	0x00000003
        /*0990*/ 	.word	0x000000a0
        /*0994*/ 	.short	0x010a
        /*0996*/ 	.byte	0xff
	.zero		1


	//   ....[127]....
        /*0998*/ 	.word	0x000083a0
        /*099c*/ 	.word	0x00000000
        /*09a0*/ 	.word	0x00000000
        /*09a4*/ 	.short	0x0101
        /*09a6*/ 	.byte	0xff
	.zero		1


	//   ....[128]....
        /*09a8*/ 	.word	0x000083c0
        /*09ac*/ 	.word	0x00000003
        /*09b0*/ 	.word	0x000000a0
        /*09b4*/ 	.short	0x010a
        /*09b6*/ 	.byte	0xff
	.zero		1


	//   ....[129]....
        /*09b8*/ 	.word	0x00008470
        /*09bc*/ 	.word	0x00000003
        /*09c0*/ 	.word	0x000000a0
        /*09c4*/ 	.short	0x010a
        /*09c6*/ 	.byte	0xff
	.zero		1


	//   ....[130]....
        /*09c8*/ 	.word	0x00008d80
        /*09cc*/ 	.word	0x00000000
        /*09d0*/ 	.word	0x00000000
        /*09d4*/ 	.short	0x0101
        /*09d6*/ 	.byte	0xff
	.zero		1


	//   ....[131]....
        /*09d8*/ 	.word	0x00008da0
        /*09dc*/ 	.word	0x00000003
        /*09e0*/ 	.word	0x000000a0
        /*09e4*/ 	.short	0x010a
        /*09e6*/ 	.byte	0xff
	.zero		1


	//   ....[132]....
        /*09e8*/ 	.word	0x00008e50
        /*09ec*/ 	.word	0x00000003
        /*09f0*/ 	.word	0x000000a0
        /*09f4*/ 	.short	0x010a
        /*09f6*/ 	.byte	0xff
	.zero		1


	//   ....[133]....
        /*09f8*/ 	.word	0x00009780
        /*09fc*/ 	.word	0x00000000
        /*0a00*/ 	.word	0x00000000
        /*0a04*/ 	.short	0x0101
        /*0a06*/ 	.byte	0xff
	.zero		1


	//   ....[134]....
        /*0a08*/ 	.word	0x000097a0
        /*0a0c*/ 	.word	0x00000003
        /*0a10*/ 	.word	0x000000a0
        /*0a14*/ 	.short	0x010a
        /*0a16*/ 	.byte	0xff
	.zero		1


	//   ....[135]....
        /*0a18*/ 	.word	0x00009850
        /*0a1c*/ 	.word	0x00000003
        /*0a20*/ 	.word	0x000000a0
        /*0a24*/ 	.short	0x010a
        /*0a26*/ 	.byte	0xff
	.zero		1


	//   ....[136]....
        /*0a28*/ 	.word	0x0000a1b0
        /*0a2c*/ 	.word	0x00000000
        /*0a30*/ 	.word	0x00000000
        /*0a34*/ 	.short	0x0101
        /*0a36*/ 	.byte	0xff
	.zero		1


	//   ....[137]....
        /*0a38*/ 	.word	0x0000a1d0
        /*0a3c*/ 	.word	0x00000003
        /*0a40*/ 	.word	0x000000a0
        /*0a44*/ 	.short	0x010a
        /*0a46*/ 	.byte	0xff
	.zero		1


	//   ....[138]....
        /*0a48*/ 	.word	0x0000a280
        /*0a4c*/ 	.word	0x00000003
        /*0a50*/ 	.word	0x000000a0
        /*0a54*/ 	.short	0x010a
        /*0a56*/ 	.byte	0xff
	.zero		1


	//   ....[139]....
        /*0a58*/ 	.word	0x0000abc0
        /*0a5c*/ 	.word	0x00000000
        /*0a60*/ 	.word	0x00000000
        /*0a64*/ 	.short	0x0101
        /*0a66*/ 	.byte	0xff
	.zero		1


	//   ....[140]....
        /*0a68*/ 	.word	0x0000abe0
        /*0a6c*/ 	.word	0x00000003
        /*0a70*/ 	.word	0x000000a0
        /*0a74*/ 	.short	0x010a
        /*0a76*/ 	.byte	0xff
	.zero		1


	//   ....[141]....
        /*0a78*/ 	.word	0x0000ac90
        /*0a7c*/ 	.word	0x00000003
        /*0a80*/ 	.word	0x000000a0
        /*0a84*/ 	.short	0x010a
        /*0a86*/ 	.byte	0xff
	.zero		1


	//   ....[142]....
        /*0a88*/ 	.word	0x0000b5d0
        /*0a8c*/ 	.word	0x00000000
        /*0a90*/ 	.word	0x00000000
        /*0a94*/ 	.short	0x0101
        /*0a96*/ 	.byte	0xff
	.zero		1


	//   ....[143]....
        /*0a98*/ 	.word	0x0000b5f0
        /*0a9c*/ 	.word	0x00000003
        /*0aa0*/ 	.word	0x000000a0
        /*0aa4*/ 	.short	0x010a
        /*0aa6*/ 	.byte	0xff
	.zero		1


	//   ....[144]....
        /*0aa8*/ 	.word	0x0000b6a0
        /*0aac*/ 	.word	0x00000003
        /*0ab0*/ 	.word	0x000000a0
        /*0ab4*/ 	.short	0x010a
        /*0ab6*/ 	.byte	0xff
	.zero		1


	//   ....[145]....
        /*0ab8*/ 	.word	0x0000b9f0
        /*0abc*/ 	.word	0x00000000
        /*0ac0*/ 	.word	0x00000000
        /*0ac4*/ 	.short	0x0101
        /*0ac6*/ 	.byte	0xff
	.zero		1


	//   ....[146]....
        /*0ac8*/ 	.word	0x0000bfe0
        /*0acc*/ 	.word	0x00000003
        /*0ad0*/ 	.word	0x00000000
        /*0ad4*/ 	.short	0x0101
        /*0ad6*/ 	.byte	0xff
	.zero		1


	//   ....[147]....
        /*0ad8*/ 	.word	0x0000c250
        /*0adc*/ 	.word	0x000000ff
        /*0ae0*/ 	.word	0x00000000
        /*0ae4*/ 	.short	0x0101
        /*0ae6*/ 	.byte	0x04
	.zero		1


	//   ....[148]....
        /*0ae8*/ 	.word	0x0000c270
        /*0aec*/ 	.word	0x00000005
        /*0af0*/ 	.word	0x00000140
        /*0af4*/ 	.short	0x010a
        /*0af6*/ 	.byte	0xff
	.zero		1


	//   ....[149]....
        /*0af8*/ 	.word	0x0000c2d0
        /*0afc*/ 	.word	0x00000004
        /*0b00*/ 	.word	0x00000050
        /*0b04*/ 	.short	0x010a
        /*0b06*/ 	.byte	0xff
	.zero		1


	//   ....[150]....
        /*0b08*/ 	.word	0x0000c320
        /*0b0c*/ 	.word	0x00000008
        /*0b10*/ 	.word	0x000000f0
        /*0b14*/ 	.short	0x010a
        /*0b16*/ 	.byte	0xff
	.zero		1


	//   ....[151]....
        /*0b18*/ 	.word	0x0000c380
        /*0b1c*/ 	.word	0x00000000
        /*0b20*/ 	.word	0x00000000
        /*0b24*/ 	.short	0x010a
        /*0b26*/ 	.byte	0xff
	.zero		1


	//   ....[152]....
        /*0b28*/ 	.word	0x0000c3e0
        /*0b2c*/ 	.word	0x00000000
        /*0b30*/ 	.word	0x00000000
        /*0b34*/ 	.short	0x010a
        /*0b36*/ 	.byte	0xff
	.zero		1


	//   ....[153]....
        /*0b38*/ 	.word	0x0000c440
        /*0b3c*/ 	.word	0x00000000
        /*0b40*/ 	.word	0x00000000
        /*0b44*/ 	.short	0x010a
        /*0b46*/ 	.byte	0xff
	.zero		1


	//   ....[154]....
        /*0b48*/ 	.word	0x0000c4a0
        /*0b4c*/ 	.word	0x00000000
        /*0b50*/ 	.word	0x00000000
        /*0b54*/ 	.short	0x010a
        /*0b56*/ 	.byte	0xff
	.zero		1


	//   ....[155]....
        /*0b58*/ 	.word	0x0000c500
        /*0b5c*/ 	.word	0x00000000
        /*0b60*/ 	.word	0x00000000
        /*0b64*/ 	.short	0x010a
        /*0b66*/ 	.byte	0xff
	.zero		1


	//   ....[156]....
        /*0b68*/ 	.word	0x0000c560
        /*0b6c*/ 	.word	0x00000000
        /*0b70*/ 	.word	0x00000000
        /*0b74*/ 	.short	0x010a
        /*0b76*/ 	.byte	0xff
	.zero		1


	//   ....[157]....
        /*0b78*/ 	.word	0x0000c5c0
        /*0b7c*/ 	.word	0x00000000
        /*0b80*/ 	.word	0x00000000
        /*0b84*/ 	.short	0x010a
        /*0b86*/ 	.byte	0xff
	.zero		1


	//   ....[158]....
        /*0b88*/ 	.word	0x0000c620
        /*0b8c*/ 	.word	0x00000000
        /*0b90*/ 	.word	0x00000000
        /*0b94*/ 	.short	0x010a
        /*0b96*/ 	.byte	0xff
	.zero		1


	//   ....[159]....
        /*0b98*/ 	.word	0x0000c680
        /*0b9c*/ 	.word	0x00000000
        /*0ba0*/ 	.word	0x00000000
        /*0ba4*/ 	.short	0x010a
        /*0ba6*/ 	.byte	0xff
	.zero		1


	//   ....[160]....
        /*0ba8*/ 	.word	0x0000c6d0
        /*0bac*/ 	.word	0x00000000
        /*0bb0*/ 	.word	0x00000130
        /*0bb4*/ 	.short	0x010a
        /*0bb6*/ 	.byte	0xff
	.zero		1


	//   ....[161]....
        /*0bb8*/ 	.word	0x0000c730
        /*0bbc*/ 	.word	0x00000000
        /*0bc0*/ 	.word	0x00000100
        /*0bc4*/ 	.short	0x010a
        /*0bc6*/ 	.byte	0xff
	.zero		1


	//   ....[162]....
        /*0bc8*/ 	.word	0x0000c780
        /*0bcc*/ 	.word	0x00000000
        /*0bd0*/ 	.word	0x000000f0
        /*0bd4*/ 	.short	0x010a
        /*0bd6*/ 	.byte	0xff
	.zero		1


	//   ....[163]....
        /*0bd8*/ 	.word	0x0000c7e0
        /*0bdc*/ 	.word	0x00000000
        /*0be0*/ 	.word	0x00000100
        /*0be4*/ 	.short	0x010a
        /*0be6*/ 	.byte	0xff
	.zero		1


	//   ....[164]....
        /*0be8*/ 	.word	0x0000c840
        /*0bec*/ 	.word	0x00000004
        /*0bf0*/ 	.word	0x00000008
        /*0bf4*/ 	.short	0x010a
        /*0bf6*/ 	.byte	0xff
	.zero		1


	//   ....[165]....
        /*0bf8*/ 	.word	0x0000c920
        /*0bfc*/ 	.word	0x00000002
        /*0c00*/ 	.word	0x00000008
        /*0c04*/ 	.short	0x010a
        /*0c06*/ 	.byte	0xff
	.zero		1


	//   ....[166]....
        /*0c08*/ 	.word	0x0000c970
        /*0c0c*/ 	.word	0x00000000
        /*0c10*/ 	.word	0x000000f0
        /*0c14*/ 	.short	0x010a
        /*0c16*/ 	.byte	0xff
	.zero		1


	//   ....[167]....
        /*0c18*/ 	.word	0x0000c9d0
        /*0c1c*/ 	.word	0x00000000
        /*0c20*/ 	.word	0x00000120
        /*0c24*/ 	.short	0x010a
        /*0c26*/ 	.byte	0xff
	.zero		1


	//   ....[168]....
        /*0c28*/ 	.word	0x0000ca30
        /*0c2c*/ 	.word	0x00000000
        /*0c30*/ 	.word	0x00000000
        /*0c34*/ 	.short	0x010a
        /*0c36*/ 	.byte	0xff
	.zero		1


	//   ....[169]....
        /*0c38*/ 	.word	0x0000ca90
        /*0c3c*/ 	.word	0x00000000
        /*0c40*/ 	.word	0x00000000
        /*0c44*/ 	.short	0x010a
        /*0c46*/ 	.byte	0xff
	.zero		1


	//   ....[170]....
        /*0c48*/ 	.word	0x0000caf0
        /*0c4c*/ 	.word	0x00000000
        /*0c50*/ 	.word	0x00000150
        /*0c54*/ 	.short	0x010a
        /*0c56*/ 	.byte	0xff
	.zero		1


	//   ....[171]....
        /*0c58*/ 	.word	0x0000cb40
        /*0c5c*/ 	.word	0x00000000
        /*0c60*/ 	.word	0x000000f0
        /*0c64*/ 	.short	0x010a
        /*0c66*/ 	.byte	0xff
	.zero		1


	//   ....[172]....
        /*0c68*/ 	.word	0x0000cba0
        /*0c6c*/ 	.word	0x00000000
        /*0c70*/ 	.word	0x000000e8
        /*0c74*/ 	.short	0x010a
        /*0c76*/ 	.byte	0xff
	.zero		1


	//   ....[173]....
        /*0c78*/ 	.word	0x0000cc00
        /*0c7c*/ 	.word	0x00000000
        /*0c80*/ 	.word	0x000000c0
        /*0c84*/ 	.short	0x010a
        /*0c86*/ 	.byte	0xff
	.zero		1


	//   ....[174]....
        /*0c88*/ 	.word	0x0000cc60
        /*0c8c*/ 	.word	0x00000000
        /*0c90*/ 	.word	0x000000c8
        /*0c94*/ 	.short	0x010a
        /*0c96*/ 	.byte	0xff
	.zero		1


	//   ....[175]....
        /*0c98*/ 	.word	0x0000ccc0
        /*0c9c*/ 	.word	0x00000000
        /*0ca0*/ 	.word	0x000000d0
        /*0ca4*/ 	.short	0x010a
        /*0ca6*/ 	.byte	0xff
	.zero		1


	//   ....[176]....
        /*0ca8*/ 	.word	0x0000cd20
        /*0cac*/ 	.word	0x00000000
        /*0cb0*/ 	.word	0x000000d8
        /*0cb4*/ 	.short	0x010a
        /*0cb6*/ 	.byte	0xff
	.zero		1


	//   ....[177]....
        /*0cb8*/ 	.word	0x0000cd80
        /*0cbc*/ 	.word	0x00000003
        /*0cc0*/ 	.word	0x000000c0
        /*0cc4*/ 	.short	0x010a
        /*0cc6*/ 	.byte	0xff
	.zero		1


	//   ....[178]....
        /*0cc8*/ 	.word	0x0000cde0
        /*0ccc*/ 	.word	0x00000003
        /*0cd0*/ 	.word	0x000000c8
        /*0cd4*/ 	.short	0x010a
        /*0cd6*/ 	.byte	0xff
	.zero		1


	//   ....[179]....
        /*0cd8*/ 	.word	0x0000ce40
        /*0cdc*/ 	.word	0x00000003
        /*0ce0*/ 	.word	0x000000d0
        /*0ce4*/ 	.short	0x010a
        /*0ce6*/ 	.byte	0xff
	.zero		1


	//   ....[180]....
        /*0ce8*/ 	.word	0x0000cea0
        /*0cec*/ 	.word	0x00000003
        /*0cf0*/ 	.word	0x000000d8
        /*0cf4*/ 	.short	0x010a
        /*0cf6*/ 	.byte	0xff
	.zero		1


	//   ....[181]....
        /*0cf8*/ 	.word	0x0000cf00
        /*0cfc*/ 	.word	0x00000000
        /*0d00*/ 	.word	0x000000c0
        /*0d04*/ 	.short	0x010a
        /*0d06*/ 	.byte	0xff
	.zero		1


	//   ....[182]....
        /*0d08*/ 	.word	0x0000cf60
        /*0d0c*/ 	.word	0x00000000
        /*0d10*/ 	.word	0x000000c8
        /*0d14*/ 	.short	0x010a
        /*0d16*/ 	.byte	0xff
	.zero		1


	//   ....[183]....
        /*0d18*/ 	.word	0x0000cfc0
        /*0d1c*/ 	.word	0x00000002
        /*0d20*/ 	.word	0x000000d0
        /*0d24*/ 	.short	0x010a
        /*0d26*/ 	.byte	0xff
	.zero		1


	//   ....[184]....
        /*0d28*/ 	.word	0x0000d010
        /*0d2c*/ 	.word	0x00000000
        /*0d30*/ 	.word	0x000000f0
        /*0d34*/ 	.short	0x010a
        /*0d36*/ 	.byte	0xff
	.zero		1


	//   ....[185]....
        /*0d38*/ 	.word	0x0000d070
        /*0d3c*/ 	.word	0x00000000
        /*0d40*/ 	.word	0x000000a0
        /*0d44*/ 	.short	0x010a
        /*0d46*/ 	.byte	0xff
	.zero		1


	//   ....[186]....
        /*0d48*/ 	.word	0x0000d0c0
        /*0d4c*/ 	.word	0x0000004e
        /*0d50*/ 	.word	0x00000110
        /*0d54*/ 	.short	0x010a
        /*0d56*/ 	.byte	0xff
	.zero		1


	//   ....[187]....
        /*0d58*/ 	.word	0x0000d110
        /*0d5c*/ 	.word	0x00000003
        /*0d60*/ 	.word	0x000000a0
        /*0d64*/ 	.short	0x010a
        /*0d66*/ 	.byte	0xff
	.zero		1


	//   ....[188]....
        /*0d68*/ 	.word	0x0000d160
        /*0d6c*/ 	.word	0x00000003
        /*0d70*/ 	.word	0x000000a0
        /*0d74*/ 	.short	0x010a
        /*0d76*/ 	.byte	0xff
	.zero		1


	//   ....[189]....
        /*0d78*/ 	.word	0x0000d1b0
        /*0d7c*/ 	.word	0x00000003
        /*0d80*/ 	.word	0x000000a0
        /*0d84*/ 	.short	0x010a
        /*0d86*/ 	.byte	0xff
	.zero		1


	//   ....[190]....
        /*0d88*/ 	.word	0x0000d200
        /*0d8c*/ 	.word	0x00000003
        /*0d90*/ 	.word	0x000000a0
        /*0d94*/ 	.short	0x010a
        /*0d96*/ 	.byte	0xff
	.zero		1


	//   ....[191]....
        /*0d98*/ 	.word	0x0000d250
        /*0d9c*/ 	.word	0x00000003
        /*0da0*/ 	.word	0x000000a0
        /*0da4*/ 	.short	0x010a
        /*0da6*/ 	.byte	0xff
	.zero		1


	//   ....[192]....
        /*0da8*/ 	.word	0x0000d2a0
        /*0dac*/ 	.word	0x00000003
        /*0db0*/ 	.word	0x000000a0
        /*0db4*/ 	.short	0x010a
        /*0db6*/ 	.byte	0xff
	.zero		1


	//   ....[193]....
        /*0db8*/ 	.word	0x0000d2f0
        /*0dbc*/ 	.word	0x00000003
        /*0dc0*/ 	.word	0x000000a0
        /*0dc4*/ 	.short	0x010a
        /*0dc6*/ 	.byte	0xff
	.zero		1


	//----- nvinfo : EIATTR_NUM_MBARRIERS
	.align		4
.L_47:
        /*0dc8*/ 	.byte	0x03, 0x38
        /*0dca*/ 	.short	0x002b


	//----- nvinfo : EIATTR_EXIT_INSTR_OFFSETS
	.align		4
        /*0dcc*/ 	.byte	0x04, 0x1c
        /*0dce*/ 	.short	(.L_49 - .L_48)


	//   ....[0]....
.L_48:
        /*0dd0*/ 	.word	0x00002890


	//   ....[1]....
        /*0dd4*/ 	.word	0x00002d80


	//   ....[2]....
        /*0dd8*/ 	.word	0x00002de0


	//   ....[3]....
        /*0ddc*/ 	.word	0x00004100


	//   ....[4]....
        /*0de0*/ 	.word	0x00006150


	//   ....[5]....
        /*0de4*/ 	.word	0x00006190


	//   ....[6]....
        /*0de8*/ 	.word	0x0000c140


	//   ....[7]....
        /*0dec*/ 	.word	0x0000c1c0


	//   ....[8]....
        /*0df0*/ 	.word	0x0000c1f0


	//   ....[9]....
        /*0df4*/ 	.word	0x0000c260


	//----- nvinfo : EIATTR_MAX_THREADS
	.align		4
.L_49:
        /*0df8*/ 	.byte	0x04, 0x05
        /*0dfa*/ 	.short	(.L_51 - .L_50)
.L_50:
        /*0dfc*/ 	.word	0x00000100
        /*0e00*/ 	.word	0x00000001
        /*0e04*/ 	.word	0x00000001


	//----- nvinfo : EIATTR_CRS_STACK_SIZE
	.align		4
.L_51:
        /*0e08*/ 	.byte	0x04, 0x1e
        /*0e0a*/ 	.short	(.L_53 - .L_52)
.L_52:
        /*0e0c*/ 	.word	0x00000000


	//----- nvinfo : EIATTR_CBANK_PARAM_SIZE
	.align		4
.L_53:
        /*0e10*/ 	.byte	0x03, 0x19
        /*0e12*/ 	.short	0x0a00


	//----- nvinfo : EIATTR_PARAM_CBANK
	.align		4
        /*0e14*/ 	.byte	0x04, 0x0a
        /*0e16*/ 	.short	(.L_55 - .L_54)
	.align		4
.L_54:
        /*0e18*/ 	.word	index@(.nv.constant0._ZN7cutlass13device_kernelINS_4gemm6kernel13GemmUniversalIN4cute5tupleIJiiiiEEENS1_10collective13CollectiveMmaINS1_41MainloopSm100TmaUmmaWarpSpecializedSparseILi10ELi2ELi2ENS5_IJNS4_1CILi2EEENSA_ILi1EEESC_EEEEENS5_IJNSA_ILi256EEENSA_ILi128EEENSA_ILi64EEEEEENS_10bfloat16_tENS5_IJNS4_6LayoutINS5_IJiNS5_IJSB_iEEEiEEENS5_IJlNS5_IJSC_SB_EEElEEEEENSK_INS5_IJNS5_IJNS5_IJNSA_ILi8EEESB_SQ_EEEiEEENS5_IJNS5_IJNSA_ILi16EEESB_NSA_ILi4EEEEEEiEEEiEEENS5_IJNS5_IJNS5_IJSG_ST_NSA_ILi2048EEEEEENSA_ILi16384EEEEEENS5_IJNS5_IJSC_NSA_ILi1024EEENSA_ILi32EEEEEElEEElEEEEEEEESJ_NS5_IJlSC_lEEENS4_8TiledMMAINS4_8MMA_AtomIJNS4_33SM100_MMA_F16BF16_2x1SM_SS_SPARSEISJ_SJ_fLi256ELi128ELNS4_4UMMA5MajorE0ELS1E_0ELNS1D_7ScaleInE0ELS1F_0EEEEEENSK_INS5_IJSC_SC_SC_EEENS5_IJNSA_ILi0EEES1J_S1J_EEEEENS5_IJNS4_10UnderscoreES1M_S1M_EEEEENS4_18SM100_TMA_2SM_LOADENS4_14ComposedLayoutINS4_7SwizzleILi2ELi4ELi3EEENS4_25smem_sparse_ptr_flag_bitsILi2ELi16EEENSK_INS5_IJNS5_IJSC_SQ_EEENS5_IJSB_S13_EEEEEENS5_IJNS5_IJS1J_SH_EEESN_EEEEEEEvNS4_8identityES1P_NS1Q_INS1R_ILi3ELi4ELi3EEENS4_18smem_ptr_flag_bitsILi16EEENSK_INS5_IJSQ_SH_EEENS5_IJSH_SC_EEEEEEEvS22_EENS_8epilogue10collective18CollectiveEpilogueINS2B_23Sm100TmaWarpSpecializedILi4ELi2ELi16ELb1ELb0EEEJNS5_IJSG_SG_SH_EEENS5_IJNSK_ISG_SC_EENSK_IST_SC_EEEEEfNS5_IJSC_llEEEfS2K_NS2B_6fusion15FusionCallbacksIS2F_NS2L_17LinearCombinationIffffLNS_15FloatRoundStyleE2EEES2G_S2J_JEEENS4_5SM1004TMEM4LOAD26SM100_TMEM_LOAD_32dp32b16xENS4_13SM90_TMA_LOADENS1Q_INS1R_ILi2ELi5ELi2EEENS24_ILi32EEENSK_INS5_IJS13_SU_EEENS5_IJSC_S13_EEEEEEENS4_39AutoVectorizingCopyWithAssumedAlignmentILi128EEENS4_14SM90_TMA_STOREES31_S33_S33_EEEvvEEEEvNT_6ParamsE)
        /*0e1c*/ 	.short	0x0380
        /*0e1e*/ 	.short	0x0a00


	//----- nvinfo : EIATTR_SW_WAR
	.align		4
.L_55:
        /*0e20*/ 	.byte	0x04, 0x36
        /*0e22*/ 	.short	(.L_57 - .L_56)
.L_56:
        /*0e24*/ 	.word	0x00000008
.L_57:


//--------------------- .nv.callgraph             --------------------------
	.section	.nv.callgraph,"",@"SHT_CUDA_CALLGRAPH"
	.align	4
	.sectionentsize	8
	.align		4
        /*0000*/ 	.word	0x00000000
	.align		4
        /*0004*/ 	.word	0xffffffff
	.align		4
        /*0008*/ 	.word	index@(_ZN7cutlass13device_kernelINS_4gemm6kernel13GemmUniversalIN4cute5tupleIJiiiiEEENS1_10collective13CollectiveMmaINS1_41MainloopSm100TmaUmmaWarpSpecializedSparseILi10ELi2ELi2ENS5_IJNS4_1CILi2EEENSA_ILi1EEESC_EEEEENS5_IJNSA_ILi256EEENSA_ILi128EEENSA_ILi64EEEEEENS_10bfloat16_tENS5_IJNS4_6LayoutINS5_IJiNS5_IJSB_iEEEiEEENS5_IJlNS5_IJSC_SB_EEElEEEEENSK_INS5_IJNS5_IJNS5_IJNSA_ILi8EEESB_SQ_EEEiEEENS5_IJNS5_IJNSA_ILi16EEESB_NSA_ILi4EEEEEEiEEEiEEENS5_IJNS5_IJNS5_IJSG_ST_NSA_ILi2048EEEEEENSA_ILi16384EEEEEENS5_IJNS5_IJSC_NSA_ILi1024EEENSA_ILi32EEEEEElEEElEEEEEEEESJ_NS5_IJlSC_lEEENS4_8TiledMMAINS4_8MMA_AtomIJNS4_33SM100_MMA_F16BF16_2x1SM_SS_SPARSEISJ_SJ_fLi256ELi128ELNS4_4UMMA5MajorE0ELS1E_0ELNS1D_7ScaleInE0ELS1F_0EEEEEENSK_INS5_IJSC_SC_SC_EEENS5_IJNSA_ILi0EEES1J_S1J_EEEEENS5_IJNS4_10UnderscoreES1M_S1M_EEEEENS4_18SM100_TMA_2SM_LOADENS4_14ComposedLayoutINS4_7SwizzleILi2ELi4ELi3EEENS4_25smem_sparse_ptr_flag_bitsILi2ELi16EEENSK_INS5_IJNS5_IJSC_SQ_EEENS5_IJSB_S13_EEEEEENS5_IJNS5_IJS1J_SH_EEESN_EEEEEEEvNS4_8identityES1P_NS1Q_INS1R_ILi3ELi4ELi3EEENS4_18smem_ptr_flag_bitsILi16EEENSK_INS5_IJSQ_SH_EEENS5_IJSH_SC_EEEEEEEvS22_EENS_8epilogue10collective18CollectiveEpilogueINS2B_23Sm100TmaWarpSpecializedILi4ELi2ELi16ELb1ELb0EEEJNS5_IJSG_SG_SH_EEENS5_IJNSK_ISG_SC_EENSK_IST_SC_EEEEEfNS5_IJSC_llEEEfS2K_NS2B_6fusion15FusionCallbacksIS2F_NS2L_17LinearCombinationIffffLNS_15FloatRoundStyleE2EEES2G_S2J_JEEENS4_5SM1004TMEM4LOAD26SM100_TMEM_LOAD_32dp32b16xENS4_13SM90_TMA_LOADENS1Q_INS1R_ILi2ELi5ELi2EEENS24_ILi32EEENSK_INS5_IJS13_SU_EEENS5_IJSC_S13_EEEEEEENS4_39AutoVectorizingCopyWithAssumedAlignmentILi128EEENS4_14SM90_TMA_STOREES31_S33_S33_EEEvvEEEEvNT_6ParamsE)
	.align		4
        /*000c*/ 	.word	index@(__assertfail)
	.align		4
        /*0010*/ 	.word	0x00000000
	.align		4
        /*0014*/ 	.word	0xfffffffe
	.align		4
        /*0018*/ 	.word	0x00000000
	.align		4
        /*001c*/ 	.word	0xfffffffd
	.align		4
        /*0020*/ 	.word	0x00000000
	.align		4
        /*0024*/ 	.word	0xfffffffc


//--------------------- .nv.constant4             --------------------------
	.section	.nv.constant4,"a",@progbits
	.align	8
	.align		8
.nv.constant4:
        /*0000*/ 	.dword	__assertfail
	.align		8
        /*0008*/ 	.dword	__unnamed_1
	.align		8
        /*0010*/ 	.dword	__unnamed_2
	.align		8
        /*0018*/ 	.dword	_ZN39_INTERNAL_8b48f908_4_k_cu_8db861dd_27424cuda3std3__45__cpo5beginE
	.align		8
        /*0020*/ 	.dword	_ZN39_INTERNAL_8b48f908_4_k_cu_8db861dd_27424cuda3std3__45__cpo3endE
	.align		8
        /*0028*/ 	.dword	_ZN39_INTERNAL_8b48f908_4_k_cu_8db861dd_27424cuda3std3__45__cpo6cbeginE
	.align		8
        /*0030*/ 	.dword	_ZN39_INTERNAL_8b48f908_4_k_cu_8db861dd_27424cuda3std3__45__cpo4cendE
	.align		8
        /*0038*/ 	.dword	_ZN39_INTERNAL_8b48f908_4_k_cu_8db861dd_27424cuda3std3__441_GLOBAL__N__8b48f908_4_k_cu_8db861dd_27426ignoreE
	.align		8
        /*0040*/ 	.dword	_ZN39_INTERNAL_8b48f908_4_k_cu_8db861dd_27424cuda3std3__419piecewise_constructE
	.align		8
        /*0048*/ 	.dword	_ZN39_INTERNAL_8b48f908_4_k_cu_8db861dd_27424cuda3std3__48in_placeE
	.align		8
        /*0050*/ 	.dword	_ZN39_INTERNAL_8b48f908_4_k_cu_8db861dd_27424cuda3std6ranges3__45__cpo4swapE
	.align		8
        /*0058*/ 	.dword	_ZN39_INTERNAL_8b48f908_4_k_cu_8db861dd_27424cuda3std6ranges3__45__cpo9iter_moveE
	.align		8
        /*0060*/ 	.dword	_ZN39_INTERNAL_8b48f908_4_k_cu_8db861dd_27424cute7productE
	.align		8
        /*0068*/ 	.dword	_ZN39_INTERNAL_8b48f908_4_k_cu_8db861dd_27424cute1_E
	.align		8
        /*0070*/ 	.dword	$str$25
	.align		8
        /*0078*/ 	.dword	$str$26
	.align		8
        /*0080*/ 	.dword	$str$27
	.align		8
        /*0088*/ 	.dword	$str$28


//--------------------- .text._ZN7cutlass13device_kernelINS_4gemm6kernel13GemmUniversalIN4cute5tupleIJiiiiEEENS1_10collective13CollectiveMmaINS1_41MainloopSm100TmaUmmaWarpSpecializedSparseILi10ELi2ELi2ENS5_IJNS4_1CILi2EEENSA_ILi1EEESC_EEEEENS5_IJNSA_ILi256EEENSA_ILi128EEENSA_ILi64EEEEEENS_10bfloat16_tENS5_IJNS4_6LayoutINS5_IJiNS5_IJSB_iEEEiEEENS5_IJlNS5_IJSC_SB_EEElEEEEENSK_INS5_IJNS5_IJNS5_IJNSA_ILi8EEESB_SQ_EEEiEEENS5_IJNS5_IJNSA_ILi16EEESB_NSA_ILi4EEEEEEiEEEiEEENS5_IJNS5_IJNS5_IJSG_ST_NSA_ILi2048EEEEEENSA_ILi16384EEEEEENS5_IJNS5_IJSC_NSA_ILi1024EEENSA_ILi32EEEEEElEEElEEEEEEEESJ_NS5_IJlSC_lEEENS4_8TiledMMAINS4_8MMA_AtomIJNS4_33SM100_MMA_F16BF16_2x1SM_SS_SPARSEISJ_SJ_fLi256ELi128ELNS4_4UMMA5MajorE0ELS1E_0ELNS1D_7ScaleInE0ELS1F_0EEEEEENSK_INS5_IJSC_SC_SC_EEENS5_IJNSA_ILi0EEES1J_S1J_EEEEENS5_IJNS4_10UnderscoreES1M_S1M_EEEEENS4_18SM100_TMA_2SM_LOADENS4_14ComposedLayoutINS4_7SwizzleILi2ELi4ELi3EEENS4_25smem_sparse_ptr_flag_bitsILi2ELi16EEENSK_INS5_IJNS5_IJSC_SQ_EEENS5_IJSB_S13_EEEEEENS5_IJNS5_IJS1J_SH_EEESN_EEEEEEEvNS4_8identityES1P_NS1Q_INS1R_ILi3ELi4ELi3EEENS4_18smem_ptr_flag_bitsILi16EEENSK_INS5_IJSQ_SH_EEENS5_IJSH_SC_EEEEEEEvS22_EENS_8epilogue10collective18CollectiveEpilogueINS2B_23Sm100TmaWarpSpecializedILi4ELi2ELi16ELb1ELb0EEEJNS5_IJSG_SG_SH_EEENS5_IJNSK_ISG_SC_EENSK_IST_SC_EEEEEfNS5_IJSC_llEEEfS2K_NS2B_6fusion15FusionCallbacksIS2F_NS2L_17LinearCombinationIffffLNS_15FloatRoundStyleE2EEES2G_S2J_JEEENS4_5SM1004TMEM4LOAD26SM100_TMEM_LOAD_32dp32b16xENS4_13SM90_TMA_LOADENS1Q_INS1R_ILi2ELi5ELi2EEENS24_ILi32EEENSK_INS5_IJS13_SU_EEENS5_IJSC_S13_EEEEEEENS4_39AutoVectorizingCopyWithAssumedAlignmentILi128EEENS4_14SM90_TMA_STOREES31_S33_S33_EEEvvEEEEvNT_6ParamsE --------------------------
	.section	.text._ZN7cutlass13device_kernelINS_4gemm6kernel13GemmUniversalIN4cute5tupleIJiiiiEEENS1_10collective13CollectiveMmaINS1_41MainloopSm100TmaUmmaWarpSpecializedSparseILi10ELi2ELi2ENS5_IJNS4_1CILi2EEENSA_ILi1EEESC_EEEEENS5_IJNSA_ILi256EEENSA_ILi128EEENSA_ILi64EEEEEENS_10bfloat16_tENS5_IJNS4_6LayoutINS5_IJiNS5_IJSB_iEEEiEEENS5_IJlNS5_IJSC_SB_EEElEEEEENSK_INS5_IJNS5_IJNS5_IJNSA_ILi8EEESB_SQ_EEEiEEENS5_IJNS5_IJNSA_ILi16EEESB_NSA_ILi4EEEEEEiEEEiEEENS5_IJNS5_IJNS5_IJSG_ST_NSA_ILi2048EEEEEENSA_ILi16384EEEEEENS5_IJNS5_IJSC_NSA_ILi1024EEENSA_ILi32EEEEEElEEElEEEEEEEESJ_NS5_IJlSC_lEEENS4_8TiledMMAINS4_8MMA_AtomIJNS4_33SM100_MMA_F16BF16_2x1SM_SS_SPARSEISJ_SJ_fLi256ELi128ELNS4_4UMMA5MajorE0ELS1E_0ELNS1D_7ScaleInE0ELS1F_0EEEEEENSK_INS5_IJSC_SC_SC_EEENS5_IJNSA_ILi0EEES1J_S1J_EEEEENS5_IJNS4_10UnderscoreES1M_S1M_EEEEENS4_18SM100_TMA_2SM_LOADENS4_14ComposedLayoutINS4_7SwizzleILi2ELi4ELi3EEENS4_25smem_sparse_ptr_flag_bitsILi2ELi16EEENSK_INS5_IJNS5_IJSC_SQ_EEENS5_IJSB_S13_EEEEEENS5_IJNS5_IJS1J_SH_EEESN_EEEEEEEvNS4_8identityES1P_NS1Q_INS1R_ILi3ELi4ELi3EEENS4_18smem_ptr_flag_bitsILi16EEENSK_INS5_IJSQ_SH_EEENS5_IJSH_SC_EEEEEEEvS22_EENS_8epilogue10collective18CollectiveEpilogueINS2B_23Sm100TmaWarpSpecializedILi4ELi2ELi16ELb1ELb0EEEJNS5_IJSG_SG_SH_EEENS5_IJNSK_ISG_SC_EENSK_IST_SC_EEEEEfNS5_IJSC_llEEEfS2K_NS2B_6fusion15FusionCallbacksIS2F_NS2L_17LinearCombinationIffffLNS_15FloatRoundStyleE2EEES2G_S2J_JEEENS4_5SM1004TMEM4LOAD26SM100_TMEM_LOAD_32dp32b16xENS4_13SM90_TMA_LOADENS1Q_INS1R_ILi2ELi5ELi2EEENS24_ILi32EEENSK_INS5_IJS13_SU_EEENS5_IJSC_S13_EEEEEEENS4_39AutoVectorizingCopyWithAssumedAlignmentILi128EEENS4_14SM90_TMA_STOREES31_S33_S33_EEEvvEEEEvNT_6ParamsE,"ax",@progbits
	.align	128
.text._ZN7cutlass13device_kernelINS_4gemm6kernel13GemmUniversalIN4cute5tupleIJiiiiEEENS1_10collective13CollectiveMmaINS1_41MainloopSm100TmaUmmaWarpSpecializedSparseILi10ELi2ELi2ENS5_IJNS4_1CILi2EEENSA_ILi1EEESC_EEEEENS5_IJNSA_ILi256EEENSA_ILi128EEENSA_ILi64EEEEEENS_10bfloat16_tENS5_IJNS4_6LayoutINS5_IJiNS5_IJSB_iEEEiEEENS5_IJlNS5_IJSC_SB_EEElEEEEENSK_INS5_IJNS5_IJNS5_IJNSA_ILi8EEESB_SQ_EEEiEEENS5_IJNS5_IJNSA_ILi16EEESB_NSA_ILi4EEEEEEiEEEiEEENS5_IJNS5_IJNS5_IJSG_ST_NSA_ILi2048EEEEEENSA_ILi16384EEEEEENS5_IJNS5_IJSC_NSA_ILi1024EEENSA_ILi32EEEEEElEEElEEEEEEEESJ_NS5_IJlSC_lEEENS4_8TiledMMAINS4_8MMA_AtomIJNS4_33SM100_MMA_F16BF16_2x1SM_SS_SPARSEISJ_SJ_fLi256ELi128ELNS4_4UMMA5MajorE0ELS1E_0ELNS1D_7ScaleInE0ELS1F_0EEEEEENSK_INS5_IJSC_SC_SC_EEENS5_IJNSA_ILi0EEES1J_S1J_EEEEENS5_IJNS4_10UnderscoreES1M_S1M_EEEEENS4_18SM100_TMA_2SM_LOADENS4_14ComposedLayoutINS4_7SwizzleILi2ELi4ELi3EEENS4_25smem_sparse_ptr_flag_bitsILi2ELi16EEENSK_INS5_IJNS5_IJSC_SQ_EEENS5_IJSB_S13_EEEEEENS5_IJNS5_IJS1J_SH_EEESN_EEEEEEEvNS4_8identityES1P_NS1Q_INS1R_ILi3ELi4ELi3EEENS4_18smem_ptr_flag_bitsILi16EEENSK_INS5_IJSQ_SH_EEENS5_IJSH_SC_EEEEEEEvS22_EENS_8epilogue10collective18CollectiveEpilogueINS2B_23Sm100TmaWarpSpecializedILi4ELi2ELi16ELb1ELb0EEEJNS5_IJSG_SG_SH_EEENS5_IJNSK_ISG_SC_EENSK_IST_SC_EEEEEfNS5_IJSC_llEEEfS2K_NS2B_6fusion15FusionCallbacksIS2F_NS2L_17LinearCombinationIffffLNS_15FloatRoundStyleE2EEES2G_S2J_JEEENS4_5SM1004TMEM4LOAD26SM100_TMEM_LOAD_32dp32b16xENS4_13SM90_TMA_LOADENS1Q_INS1R_ILi2ELi5ELi2EEENS24_ILi32EEENSK_INS5_IJS13_SU_EEENS5_IJSC_S13_EEEEEEENS4_39AutoVectorizingCopyWithAssumedAlignmentILi128EEENS4_14SM90_TMA_STOREES31_S33_S33_EEEvvEEEEvNT_6ParamsE:
        .type           _ZN7cutlass13device_kernelINS_4gemm6kernel13GemmUniversalIN4cute5tupleIJiiiiEEENS1_10collective13CollectiveMmaINS1_41MainloopSm100TmaUmmaWarpSpecializedSparseILi10ELi2ELi2ENS5_IJNS4_1CILi2EEENSA_ILi1EEESC_EEEEENS5_IJNSA_ILi256EEENSA_ILi128EEENSA_ILi64EEEEEENS_10bfloat16_tENS5_IJNS4_6LayoutINS5_IJiNS5_IJSB_iEEEiEEENS5_IJlNS5_IJSC_SB_EEElEEEEENSK_INS5_IJNS5_IJNS5_IJNSA_ILi8EEESB_SQ_EEEiEEENS5_IJNS5_IJNSA_ILi16EEESB_NSA_ILi4EEEEEEiEEEiEEENS5_IJNS5_IJNS5_IJSG_ST_NSA_ILi2048EEEEEENSA_ILi16384EEEEEENS5_IJNS5_IJSC_NSA_ILi1024EEENSA_ILi32EEEEEElEEElEEEEEEEESJ_NS5_IJlSC_lEEENS4_8TiledMMAINS4_8MMA_AtomIJNS4_33SM100_MMA_F16BF16_2x1SM_SS_SPARSEISJ_SJ_fLi256ELi128ELNS4_4UMMA5MajorE0ELS1E_0ELNS1D_7ScaleInE0ELS1F_0EEEEEENSK_INS5_IJSC_SC_SC_EEENS5_IJNSA_ILi0EEES1J_S1J_EEEEENS5_IJNS4_10UnderscoreES1M_S1M_EEEEENS4_18SM100_TMA_2SM_LOADENS4_14ComposedLayoutINS4_7SwizzleILi2ELi4ELi3EEENS4_25smem_sparse_ptr_flag_bitsILi2ELi16EEENSK_INS5_IJNS5_IJSC_SQ_EEENS5_IJSB_S13_EEEEEENS5_IJNS5_IJS1J_SH_EEESN_EEEEEEEvNS4_8identityES1P_NS1Q_INS1R_ILi3ELi4ELi3EEENS4_18smem_ptr_flag_bitsILi16EEENSK_INS5_IJSQ_SH_EEENS5_IJSH_SC_EEEEEEEvS22_EENS_8epilogue10collective18CollectiveEpilogueINS2B_23Sm100TmaWarpSpecializedILi4ELi2ELi16ELb1ELb0EEEJNS5_IJSG_SG_SH_EEENS5_IJNSK_ISG_SC_EENSK_IST_SC_EEEEEfNS5_IJSC_llEEEfS2K_NS2B_6fusion15FusionCallbacksIS2F_NS2L_17LinearCombinationIffffLNS_15FloatRoundStyleE2EEES2G_S2J_JEEENS4_5SM1004TMEM4LOAD26SM100_TMEM_LOAD_32dp32b16xENS4_13SM90_TMA_LOADENS1Q_INS1R_ILi2ELi5ELi2EEENS24_ILi32EEENSK_INS5_IJS13_SU_EEENS5_IJSC_S13_EEEEEEENS4_39AutoVectorizingCopyWithAssumedAlignmentILi128EEENS4_14SM90_TMA_STOREES31_S33_S33_EEEvvEEEEvNT_6ParamsE,@function
        .size           _ZN7cutlass13device_kernelINS_4gemm6kernel13GemmUniversalIN4cute5tupleIJiiiiEEENS1_10collective13CollectiveMmaINS1_41MainloopSm100TmaUmmaWarpSpecializedSparseILi10ELi2ELi2ENS5_IJNS4_1CILi2EEENSA_ILi1EEESC_EEEEENS5_IJNSA_ILi256EEENSA_ILi128EEENSA_ILi64EEEEEENS_10bfloat16_tENS5_IJNS4_6LayoutINS5_IJiNS5_IJSB_iEEEiEEENS5_IJlNS5_IJSC_SB_EEElEEEEENSK_INS5_IJNS5_IJNS5_IJNSA_ILi8EEESB_SQ_EEEiEEENS5_IJNS5_IJNSA_ILi16EEESB_NSA_ILi4EEEEEEiEEEiEEENS5_IJNS5_IJNS5_IJSG_ST_NSA_ILi2048EEEEEENSA_ILi16384EEEEEENS5_IJNS5_IJSC_NSA_ILi1024EEENSA_ILi32EEEEEElEEElEEEEEEEESJ_NS5_IJlSC_lEEENS4_8TiledMMAINS4_8MMA_AtomIJNS4_33SM100_MMA_F16BF16_2x1SM_SS_SPARSEISJ_SJ_fLi256ELi128ELNS4_4UMMA5MajorE0ELS1E_0ELNS1D_7ScaleInE0ELS1F_0EEEEEENSK_INS5_IJSC_SC_SC_EEENS5_IJNSA_ILi0EEES1J_S1J_EEEEENS5_IJNS4_10UnderscoreES1M_S1M_EEEEENS4_18SM100_TMA_2SM_LOADENS4_14ComposedLayoutINS4_7SwizzleILi2ELi4ELi3EEENS4_25smem_sparse_ptr_flag_bitsILi2ELi16EEENSK_INS5_IJNS5_IJSC_SQ_EEENS5_IJSB_S13_EEEEEENS5_IJNS5_IJS1J_SH_EEESN_EEEEEEEvNS4_8identityES1P_NS1Q_INS1R_ILi3ELi4ELi3EEENS4_18smem_ptr_flag_bitsILi16EEENSK_INS5_IJSQ_SH_EEENS5_IJSH_SC_EEEEEEEvS22_EENS_8epilogue10collective18CollectiveEpilogueINS2B_23Sm100TmaWarpSpecializedILi4ELi2ELi16ELb1ELb0EEEJNS5_IJSG_SG_SH_EEENS5_IJNSK_ISG_SC_EENSK_IST_SC_EEEEEfNS5_IJSC_llEEEfS2K_NS2B_6fusion15FusionCallbacksIS2F_NS2L_17LinearCombinationIffffLNS_15FloatRoundStyleE2EEES2G_S2J_JEEENS4_5SM1004TMEM4LOAD26SM100_TMEM_LOAD_32dp32b16xENS4_13SM90_TMA_LOADENS1Q_INS1R_ILi2ELi5ELi2EEENS24_ILi32EEENSK_INS5_IJS13_SU_EEENS5_IJSC_S13_EEEEEEENS4_39AutoVectorizingCopyWithAssumedAlignmentILi128EEENS4_14SM90_TMA_STOREES31_S33_S33_EEEvvEEEEvNT_6ParamsE,(.L_x_245 - _ZN7cutlass13device_kernelINS_4gemm6kernel13GemmUniversalIN4cute5tupleIJiiiiEEENS1_10collective13CollectiveMmaINS1_41MainloopSm100TmaUmmaWarpSpecializedSparseILi10ELi2ELi2ENS5_IJNS4_1CILi2EEENSA_ILi1EEESC_EEEEENS5_IJNSA_ILi256EEENSA_ILi128EEENSA_ILi64EEEEEENS_10bfloat16_tENS5_IJNS4_6LayoutINS5_IJiNS5_IJSB_iEEEiEEENS5_IJlNS5_IJSC_SB_EEElEEEEENSK_INS5_IJNS5_IJNS5_IJNSA_ILi8EEESB_SQ_EEEiEEENS5_IJNS5_IJNSA_ILi16EEESB_NSA_ILi4EEEEEEiEEEiEEENS5_IJNS5_IJNS5_IJSG_ST_NSA_ILi2048EEEEEENSA_ILi16384EEEEEENS5_IJNS5_IJSC_NSA_ILi1024EEENSA_ILi32EEEEEElEEElEEEEEEEESJ_NS5_IJlSC_lEEENS4_8TiledMMAINS4_8MMA_AtomIJNS4_33SM100_MMA_F16BF16_2x1SM_SS_SPARSEISJ_SJ_fLi256ELi128ELNS4_4UMMA5MajorE0ELS1E_0ELNS1D_7ScaleInE0ELS1F_0EEEEEENSK_INS5_IJSC_SC_SC_EEENS5_IJNSA_ILi0EEES1J_S1J_EEEEENS5_IJNS4_10UnderscoreES1M_S1M_EEEEENS4_18SM100_TMA_2SM_LOADENS4_14ComposedLayoutINS4_7SwizzleILi2ELi4ELi3EEENS4_25smem_sparse_ptr_flag_bitsILi2ELi16EEENSK_INS5_IJNS5_IJSC_SQ_EEENS5_IJSB_S13_EEEEEENS5_IJNS5_IJS1J_SH_EEESN_EEEEEEEvNS4_8identityES1P_NS1Q_INS1R_ILi3ELi4ELi3EEENS4_18smem_ptr_flag_bitsILi16EEENSK_INS5_IJSQ_SH_EEENS5_IJSH_SC_EEEEEEEvS22_EENS_8epilogue10collective18CollectiveEpilogueINS2B_23Sm100TmaWarpSpecializedILi4ELi2ELi16ELb1ELb0EEEJNS5_IJSG_SG_SH_EEENS5_IJNSK_ISG_SC_EENSK_IST_SC_EEEEEfNS5_IJSC_llEEEfS2K_NS2B_6fusion15FusionCallbacksIS2F_NS2L_17LinearCombinationIffffLNS_15FloatRoundStyleE2EEES2G_S2J_JEEENS4_5SM1004TMEM4LOAD26SM100_TMEM_LOAD_32dp32b16xENS4_13SM90_TMA_LOADENS1Q_INS1R_ILi2ELi5ELi2EEENS24_ILi32EEENSK_INS5_IJS13_SU_EEENS5_IJSC_S13_EEEEEEENS4_39AutoVectorizingCopyWithAssumedAlignmentILi128EEENS4_14SM90_TMA_STOREES31_S33_S33_EEEvvEEEEvNT_6ParamsE)
        .other          _ZN7cutlass13device_kernelINS_4gemm6kernel13GemmUniversalIN4cute5tupleIJiiiiEEENS1_10collective13CollectiveMmaINS1_41MainloopSm100TmaUmmaWarpSpecializedSparseILi10ELi2ELi2ENS5_IJNS4_1CILi2EEENSA_ILi1EEESC_EEEEENS5_IJNSA_ILi256EEENSA_ILi128EEENSA_ILi64EEEEEENS_10bfloat16_tENS5_IJNS4_6LayoutINS5_IJiNS5_IJSB_iEEEiEEENS5_IJlNS5_IJSC_SB_EEElEEEEENSK_INS5_IJNS5_IJNS5_IJNSA_ILi8EEESB_SQ_EEEiEEENS5_IJNS5_IJNSA_ILi16EEESB_NSA_ILi4EEEEEEiEEEiEEENS5_IJNS5_IJNS5_IJSG_ST_NSA_ILi2048EEEEEENSA_ILi16384EEEEEENS5_IJNS5_IJSC_NSA_ILi1024EEENSA_ILi32EEEEEElEEElEEEEEEEESJ_NS5_IJlSC_lEEENS4_8TiledMMAINS4_8MMA_AtomIJNS4_33SM100_MMA_F16BF16_2x1SM_SS_SPARSEISJ_SJ_fLi256ELi128ELNS4_4UMMA5MajorE0ELS1E_0ELNS1D_7ScaleInE0ELS1F_0EEEEEENSK_INS5_IJSC_SC_SC_EEENS5_IJNSA_ILi0EEES1J_S1J_EEEEENS5_IJNS4_10UnderscoreES1M_S1M_EEEEENS4_18SM100_TMA_2SM_LOADENS4_14ComposedLayoutINS4_7SwizzleILi2ELi4ELi3EEENS4_25smem_sparse_ptr_flag_bitsILi2ELi16EEENSK_INS5_IJNS5_IJSC_SQ_EEENS5_IJSB_S13_EEEEEENS5_IJNS5_IJS1J_SH_EEESN_EEEEEEEvNS4_8identityES1P_NS1Q_INS1R_ILi3ELi4ELi3EEENS4_18smem_ptr_flag_bitsILi16EEENSK_INS5_IJSQ_SH_EEENS5_IJSH_SC_EEEEEEEvS22_EENS_8epilogue10collective18CollectiveEpilogueINS2B_23Sm100TmaWarpSpecializedILi4ELi2ELi16ELb1ELb0EEEJNS5_IJSG_SG_SH_EEENS5_IJNSK_ISG_SC_EENSK_IST_SC_EEEEEfNS5_IJSC_llEEEfS2K_NS2B_6fusion15FusionCallbacksIS2F_NS2L_17LinearCombinationIffffLNS_15FloatRoundStyleE2EEES2G_S2J_JEEENS4_5SM1004TMEM4LOAD26SM100_TMEM_LOAD_32dp32b16xENS4_13SM90_TMA_LOADENS1Q_INS1R_ILi2ELi5ELi2EEENS24_ILi32EEENSK_INS5_IJS13_SU_EEENS5_IJSC_S13_EEEEEEENS4_39AutoVectorizingCopyWithAssumedAlignmentILi128EEENS4_14SM90_TMA_STOREES31_S33_S33_EEEvvEEEEvNT_6ParamsE,@"STO_CUDA_ENTRY STV_DEFAULT"
_ZN7cutlass13device_kernelINS_4gemm6kernel13GemmUniversalIN4cute5tupleIJiiiiEEENS1_10collective13CollectiveMmaINS1_41MainloopSm100TmaUmmaWarpSpecializedSparseILi10ELi2ELi2ENS5_IJNS4_1CILi2EEENSA_ILi1EEESC_EEEEENS5_IJNSA_ILi256EEENSA_ILi128EEENSA_ILi64EEEEEENS_10bfloat16_tENS5_IJNS4_6LayoutINS5_IJiNS5_IJSB_iEEEiEEENS5_IJlNS5_IJSC_SB_EEElEEEEENSK_INS5_IJNS5_IJNS5_IJNSA_ILi8EEESB_SQ_EEEiEEENS5_IJNS5_IJNSA_ILi16EEESB_NSA_ILi4EEEEEEiEEEiEEENS5_IJNS5_IJNS5_IJSG_ST_NSA_ILi2048EEEEEENSA_ILi16384EEEEEENS5_IJNS5_IJSC_NSA_ILi1024EEENSA_ILi32EEEEEElEEElEEEEEEEESJ_NS5_IJlSC_lEEENS4_8TiledMMAINS4_8MMA_AtomIJNS4_33SM100_MMA_F16BF16_2x1SM_SS_SPARSEISJ_SJ_fLi256ELi128ELNS4_4UMMA5MajorE0ELS1E_0ELNS1D_7ScaleInE0ELS1F_0EEEEEENSK_INS5_IJSC_SC_SC_EEENS5_IJNSA_ILi0EEES1J_S1J_EEEEENS5_IJNS4_10UnderscoreES1M_S1M_EEEEENS4_18SM100_TMA_2SM_LOADENS4_14ComposedLayoutINS4_7SwizzleILi2ELi4ELi3EEENS4_25smem_sparse_ptr_flag_bitsILi2ELi16EEENSK_INS5_IJNS5_IJSC_SQ_EEENS5_IJSB_S13_EEEEEENS5_IJNS5_IJS1J_SH_EEESN_EEEEEEEvNS4_8identityES1P_NS1Q_INS1R_ILi3ELi4ELi3EEENS4_18smem_ptr_flag_bitsILi16EEENSK_INS5_IJSQ_SH_EEENS5_IJSH_SC_EEEEEEEvS22_EENS_8epilogue10collective18CollectiveEpilogueINS2B_23Sm100TmaWarpSpecializedILi4ELi2ELi16ELb1ELb0EEEJNS5_IJSG_SG_SH_EEENS5_IJNSK_ISG_SC_EENSK_IST_SC_EEEEEfNS5_IJSC_llEEEfS2K_NS2B_6fusion15FusionCallbacksIS2F_NS2L_17LinearCombinationIffffLNS_15FloatRoundStyleE2EEES2G_S2J_JEEENS4_5SM1004TMEM4LOAD26SM100_TMEM_LOAD_32dp32b16xENS4_13SM90_TMA_LOADENS1Q_INS1R_ILi2ELi5ELi2EEENS24_ILi32EEENSK_INS5_IJS13_SU_EEENS5_IJSC_S13_EEEEEEENS4_39AutoVectorizingCopyWithAssumedAlignmentILi128EEENS4_14SM90_TMA_STOREES31_S33_S33_EEEvvEEEEvNT_6ParamsE:
[----:B------:R-:W1:Y:S01]  /*0000*/  LDC R1, c[0x0][0x37c] ;  /* 0x0000df00ff017b82 */ /* 0x000e620000000800 */
[----:B------:R-:W2:Y:S01]  /*0010*/  S2R R70, SR_TID.X ;  /* 0x0000000000467919 */ /* 0x000ea20000002100 */
[----:B------:R-:W3:Y:S06]  /*0020*/  LDCU.64 UR6, c[0x0][0xa90] ;  /* 0x00015200ff0677ac */ /* 0x000eec0008000a00 */
[----:B------:R-:W4:Y:S01]  /*0030*/  S2UR UR37, SR_CgaCtaId ;  /* 0x00000000002579c3 */ /* 0x000f220000008800 */
[----:B------:R-:W-:Y:S02]  /*0040*/  PRMT R59, RZ, 0x7610, R59 ;  /* 0x00007610ff3b7816 */ /* 0x000fe4000000003b */
[----:B------:R-:W-:Y:S01]  /*0050*/  ELECT P4, URZ, PT ;  /* 0x0000000000ff782f */ /* 0x000fe20003880000 */
[----:B------:R-:W1:Y:S01]  /*0060*/  LDCU.64 UR38, c[0x0][0x358] ;  /* 0x00006b00ff2677ac */ /* 0x000e620008000a00 */
[----:B---3--:R-:W-:-:S04]  /*0070*/  UISETP.NE.U32.AND UP0, UPT, UR6, URZ, UPT ;  /* 0x000000ff0600728c */ /* 0x008fc8000bf05070 */
[----:B------:R-:W-:Y:S02]  /*0080*/  UISETP.NE.AND.EX UP0, UPT, UR7, URZ, UPT, UP0 ;  /* 0x000000ff0700728c */ /* 0x000fe4000bf05300 */
[----:B----4-:R-:W-:Y:S02]  /*0090*/  ULOP3.LUT UR4, UR37, 0x1, URZ, 0xc0, !UPT ;  /* 0x0000000125047892 */ /* 0x010fe4000f8ec0ff */
[----:B------:R-:W-:Y:S01]  /*00a0*/  ULOP3.LUT UR5, UR37, 0x1, URZ, 0x3c, !UPT ;  /* 0x0000000125057892 */ /* 0x000fe2000f8e3cff */
[----:B--2---:R-:W-:-:S05]  /*00b0*/  SHF.R.U32.HI R64, RZ, 0x5, R70 ;  /* 0x00000005ff407819 */ /* 0x004fca0000011646 */
[----:B------:R-:W2:Y:S02]  /*00c0*/  SHFL.IDX PT, R0, R64, RZ, 0x1f ;  /* 0x00001fff40007589 */ /* 0x000ea400000e0000 */
[----:B--2---:R-:W-:Y:S01]  /*00d0*/  R2UR UR10, R0 ;  /* 0x00000000000a72ca */ /* 0x004fe200000e0000 */
[----:B-1----:R-:W-:-:S14]  /*00e0*/  BRA.U UP0, `(.L_x_0) ;  /* 0x00000001002c7547 */ /* 0x002fdc000b800000 */
[----:B------:R-:W1:Y:S02]  /*00f0*/  LDCU.64 UR8, c[0x0][0xa88] ;  /* 0x00015100ff0877ac */ /* 0x000e640008000a00 */
[----:B-1----:R-:W-:-:S04]  /*0100*/  UISETP.NE.U32.AND UP0, UPT, UR8, URZ, UPT ;  /* 0x000000ff0800728c */ /* 0x002fc8000bf05070 */
[----:B------:R-:W-:-:S09]  /*0110*/  UISETP.NE.AND.EX UP0, UPT, UR9, URZ, UPT, UP0 ;  /* 0x000000ff0900728c */ /* 0x000fd2000bf05300 */
[----:B------:R-:W-:Y:S05]  /*0120*/  BRA.U !UP0, `(.L_x_1) ;  /* 0x0000000108107547 */ /* 0x000fea000b800000 */
[----:B------:R-:W1:Y:S02]  /*0130*/  LDC.64 R2, c[0x0][0xa88] ;  /* 0x0002a200ff027b82 */ /* 0x000e640000000a00 */
[----:B-1----:R1:W5:Y:S01]  /*0140*/  LDG.E R35, desc[UR38][R2.64] ;  /* 0x0000002602237981 */ /* 0x002362000c1e1900 */
[----:B------:R-:W-:Y:S01]  /*0150*/  HFMA2 R59, -RZ, RZ, 0, 5.9604644775390625e-08 ;  /* 0x00000001ff3b7431 */ /* 0x000fe200000001ff */
[----:B------:R-:W-:Y:S05]  /*0160*/  BRA `(.L_x_0) ;  /* 0x00000000000c7947 */ /* 0x000fea0003800000 */
.L_x_1:
[----:B------:R-:W1:Y:S01]  /*0170*/  LDCU UR8, c[0x0][0xa80] ;  /* 0x00015000ff0877ac */ /* 0x000e620008000800 */
[----:B------:R-:W-:Y:S01]  /*0180*/  HFMA2 R59, -RZ, RZ, 0, 5.9604644775390625e-08 ;  /* 0x00000001ff3b7431 */ /* 0x000fe200000001ff */
[----:B-1----:R-:W-:-:S07]  /*0190*/  MOV R35, UR8 ;  /* 0x0000000800237c02 */ /* 0x002fce0008000f00 */
.L_x_0:
[----:B------:R-:W2:Y:S02]  /*01a0*/  LDCU.64 UR8, c[0x0][0xab0] ;  /* 0x00015600ff0877ac */ /* 0x000ea40008000a00 */
[----:B--2---:R-:W-:-:S04]  /*01b0*/  UISETP.NE.U32.AND UP0, UPT, UR8, URZ, UPT ;  /* 0x000000ff0800728c */ /* 0x004fc8000bf05070 */
[----:B------:R-:W-:-:S09]  /*01c0*/  UISETP.NE.AND.EX UP0, UPT, UR9, URZ, UPT, UP0 ;  /* 0x000000ff0900728c */ /* 0x000fd2000bf05300 */
[----:B------:R-:W-:Y:S05]  /*01d0*/  BRA.U UP0, `(.L_x_2) ;  /* 0x0000000100247547 */ /* 0x000fea000b800000 */
[----:B------:R-:W2:Y:S02]  /*01e0*/  LDCU.64 UR8, c[0x0][0xaa8] ;  /* 0x00015500ff0877ac */ /* 0x000ea40008000a00 */
[----:B--2---:R-:W-:-:S04]  /*01f0*/  UISETP.NE.U32.AND UP0, UPT, UR8, URZ, UPT ;  /* 0x000000ff0800728c */ /* 0x004fc8000bf05070 */
[----:B------:R-:W-:-:S09]  /*0200*/  UISETP.NE.AND.EX UP0, UPT, UR9, URZ, UPT, UP0 ;  /* 0x000000ff0900728c */ /* 0x000fd2000bf05300 */
[----:B------:R-:W-:Y:S05]  /*0210*/  BRA.U !UP0, `(.L_x_3) ;  /* 0x00000001080c7547 */ /* 0x000fea000b800000 */
[----:B------:R-:W2:Y:S02]  /*0220*/  LDC.64 R32, c[0x0][0xaa8] ;  /* 0x0002aa00ff207b82 */ /* 0x000ea40000000a00 */
[----:B--2---:R2:W5:Y:S01]  /*0230*/  LDG.E R32, desc[UR38][R32.64] ;  /* 0x0000002620207981 */ /* 0x004562000c1e1900 */
[----:B------:R-:W-:Y:S05]  /*0240*/  BRA `(.L_x_2) ;  /* 0x0000000000087947 */ /* 0x000fea0003800000 */
.L_x_3:
[----:B------:R-:W2:Y:S02]  /*0250*/  LDCU UR8, c[0x0][0xaa0] ;  /* 0x00015400ff0877ac */ /* 0x000ea40008000800 */
[----:B--2---:R-:W-:Y:S02]  /*0260*/  MOV R32, UR8 ;  /* 0x0000000800207c02 */ /* 0x004fe40008000f00 */
.L_x_2:
[----:B------:R-:W-:Y:S01]  /*0270*/  IMAD.U32 R0, RZ, RZ, UR10 ;  /* 0x0000000aff007e24 */ /* 0x000fe2000f8e00ff */
[----:B------:R-:W-:Y:S04]  /*0280*/  BSSY.RECONVERGENT B0, `(.L_x_4) ;  /* 0x000000f000007945 */ /* 0x000fe80003800200 */
[C---:B------:R-:W-:Y:S02]  /*0290*/  ISETP.NE.OR P1, PT, R0.reuse, 0x1, !P4 ;  /* 0x000000010000780c */ /* 0x040fe40006725670 */
[----:B------:R-:W-:-:S11]  /*02a0*/  ISETP.NE.OR P0, PT, R0, 0x3, !P4 ;  /* 0x000000030000780c */ /* 0x000fd60006705670 */
[----:B------:R-:W-:Y:S05]  /*02b0*/  @P1 BRA `(.L_x_5) ;  /* 0x00000000002c1947 */ /* 0x000fea0003800000 */
[----:B------:R-:W3:Y:S02]  /*02c0*/  LDCU.64 UR8, c[0x0][0x348] ;  /* 0x00006900ff0877ac */ /* 0x000ee40008000a00 */
[----:B---3--:R-:W-:Y:S02]  /*02d0*/  UIADD3 UR14, UP2, UPT, UR8, 0x80, URZ ;  /* 0x00000080080e7890 */ /* 0x008fe4000ff5e0ff */
[----:B------:R-:W-:Y:S02]  /*02e0*/  UIADD3 UR12, UP1, UPT, UR8, 0x280, URZ ;  /* 0x00000280080c7890 */ /* 0x000fe4000ff3e0ff */
[----:B------:R-:W-:Y:S02]  /*02f0*/  UIADD3 UR8, UP0, UPT, UR8, 0x180, URZ ;  /* 0x0000018008087890 */ /* 0x000fe4000ff1e0ff */
[----:B------:R-:W-:Y:S02]  /*0300*/  UIADD3.X UR15, UPT, UPT, URZ, UR9, URZ, UP2, !UPT ;  /* 0x00000009ff0f7290 */ /* 0x000fe400097fe4ff */
[----:B------:R-:W-:-:S02]  /*0310*/  UIADD3.X UR13, UPT, UPT, URZ, UR9, URZ, UP1, !UPT ;  /* 0x00000009ff0d7290 */ /* 0x000fc40008ffe4ff */
[----:B------:R-:W-:-:S05]  /*0320*/  UIADD3.X UR9, UPT, UPT, URZ, UR9, URZ, UP0, !UPT ;  /* 0x00000009ff097290 */ /* 0x000fca00087fe4ff */
[----:B------:R3:W-:Y:S02]  /*0330*/  UTMACCTL.PF [UR14] ;  /* 0x000000000e0079b9 */ /* 0x0007e40008040000 */
[----:B------:R3:W-:Y:S02]  /*0340*/  UTMACCTL.PF [UR12] ;  /* 0x000000000c0079b9 */ /* 0x0007e40008040000 */
[----:B------:R3:W-:Y:S02]  /*0350*/  UTMACCTL.PF [UR8] ;  /* 0x00000000080079b9 */ /* 0x0007e40008040000 */
[----:B---3--:R-:W-:Y:S01]  /*0360*/  NOP ;  /* 0x0000000000007918 */ /* 0x008fe20000000000 */
.L_x_5:
[----:B------:R-:W-:Y:S05]  /*0370*/  BSYNC.RECONVERGENT B0 ;  /* 0x0000000000007941 */ /* 0x000fea0003800200 */
.L_x_4:
[----:B------:R-:W-:Y:S04]  /*0380*/  BSSY.RECONVERGENT B0, `(.L_x_6) ;  /* 0x000000a000007945 */ /* 0x000fe80003800200 */
[----:B------:R-:W-:Y:S05]  /*0390*/  @P0 BRA `(.L_x_7) ;  /* 0x0000000000200947 */ /* 0x000fea0003800000 */
[----:B------:R-:W3:Y:S02]  /*03a0*/  LDCU.64 UR8, c[0x0][0x348] ;  /* 0x00006900ff0877ac */ /* 0x000ee40008000a00 */
[----:B---3--:R-:W-:Y:S02]  /*03b0*/  UIADD3 UR12, UP1, UPT, UR8, 0x780, URZ ;  /* 0x00000780080c7890 */ /* 0x008fe4000ff3e0ff */
[----:B------:R-:W-:Y:S02]  /*03c0*/  UIADD3 UR8, UP0, UPT, UR8, 0x880, URZ ;  /* 0x0000088008087890 */ /* 0x000fe4000ff1e0ff */
[----:B------:R-:W-:Y:S02]  /*03d0*/  UIADD3.X UR13, UPT, UPT, URZ, UR9, URZ, UP1, !UPT ;  /* 0x00000009ff0d7290 */ /* 0x000fe40008ffe4ff */
[----:B------:R-:W-:-:S07]  /*03e0*/  UIADD3.X UR9, UPT, UPT, URZ, UR9, URZ, UP0, !UPT ;  /* 0x00000009ff097290 */ /* 0x000fce00087fe4ff */
[----:B------:R3:W-:Y:S02]  /*03f0*/  UTMACCTL.PF [UR12] ;  /* 0x000000000c0079b9 */ /* 0x0007e40008040000 */
[----:B------:R3:W-:Y:S02]  /*0400*/  UTMACCTL.PF [UR8] ;  /* 0x00000000080079b9 */ /* 0x0007e40008040000 */
[----:B---3--:R-:W-:Y:S01]  /*0410*/  NOP ;  /* 0x0000000000007918 */ /* 0x008fe20000000000 */
.L_x_7:
[----:B------:R-:W-:Y:S05]  /*0420*/  BSYNC.RECONVERGENT B0 ;  /* 0x0000000000007941 */ /* 0x000fea0003800200 */
.L_x_6:
[----:B------:R-:W3:Y:S01]  /*0430*/  LDCU.64 UR8, c[0x0][0xa88] ;  /* 0x00015100ff0877ac */ /* 0x000ee20008000a00 */
[----:B------:R-:W-:Y:S02]  /*0440*/  UISETP.EQ.U32.AND UP1, UPT, UR6, URZ, UPT ;  /* 0x000000ff0600728c */ /* 0x000fe4000bf22070 */
[----:B------:R-:W-:Y:S02]  /*0450*/  UPLOP3.LUT UP5, UPT, UPT, UPT, UPT, 0x80, 0x8 ;  /* 0x000000000008789c */ /* 0x000fe40003faf070 */
[----:B---3--:R-:W-:-:S04]  /*0460*/  UISETP.NE.U32.AND UP0, UPT, UR8, URZ, UPT ;  /* 0x000000ff0800728c */ /* 0x008fc8000bf05070 */
[----:B------:R-:W-:-:S04]  /*0470*/  UISETP.NE.AND.EX UP0, UPT, UR9, URZ, UPT, UP0 ;  /* 0x000000ff0900728c */ /* 0x000fc8000bf05300 */
[----:B------:R-:W-:-:S04]  /*0480*/  UISETP.EQ.OR.EX UP2, UPT, UR7, URZ, !UP0, UP1 ;  /* 0x000000ff0700728c */ /* 0x000fc8000c742710 */
[----:B------:R-:W-:-:S05]  /*0490*/  UP2UR UR50, UPR, URZ, 0x4 ;  /* 0x00000004ff327883 */ /* 0x000fca0008000000 */
[----:B------:R-:W-:Y:S07]  /*04a0*/  BRA.U !UP2, `(.L_x_8) ;  /* 0x000000010a207547 */ /* 0x000fee000b800000 */
[----:B------:R-:W-:Y:S01]  /*04b0*/  UISETP.NE.U32.AND UP2, UPT, UR6, URZ, UPT ;  /* 0x000000ff0600728c */ /* 0x000fe2000bf45070 */
[----:B-----5:R-:W-:Y:S01]  /*04c0*/  FSETP.NEU.AND P0, PT, R35, RZ, PT ;  /* 0x000000ff2300720b */ /* 0x020fe20003f0d000 */
[----:B------:R-:W-:Y:S02]  /*04d0*/  USEL UR6, URZ, 0xffffffff, UP0 ;  /* 0xffffffffff067887 */ /* 0x000fe40008000000 */
[----:B------:R-:W-:-:S10]  /*04e0*/  UISETP.NE.AND.EX UP2, UPT, UR7, URZ, UPT, UP2 ;  /* 0x000000ff0700728c */ /* 0x000fd4000bf45320 */
[----:B------:R-:W-:Y:S01]  /*04f0*/  VOTEU.ANY UP1, P0 ;  /* 0x0000000000ff7886 */ /* 0x000fe20000020100 */
[----:B------:R-:W-:-:S04]  /*0500*/  @!UP2 USEL UR6, URZ, 0xffffffff, UP1 ;  /* 0xffffffffff06a887 */ /* 0x000fc80008800000 */
[----:B------:R-:W-:-:S04]  /*0510*/  ULOP3.LUT UR6, UR6, 0x1, URZ, 0xc0, !UPT ;  /* 0x0000000106067892 */ /* 0x000fc8000f8ec0ff */
[----:B------:R-:W-:-:S11]  /*0520*/  UISETP.NE.U32.AND UP5, UPT, UR6, 0x1, UPT ;  /* 0x000000010600788c */ /* 0x000fd6000bfa5070 */
.L_x_8:
[----:B------:R-:W3:Y:S02]  /*0530*/  SHFL.IDX PT, R0, R64, RZ, 0x1f ;  /* 0x00001fff40007589 */ /* 0x000ee400000e0000 */
[----:B---3--:R-:W-:-:S13]  /*0540*/  ISETP.NE.AND P0, PT, R0, RZ, PT ;  /* 0x000000ff0000720c */ /* 0x008fda0003f05270 */
[----:B------:R-:W-:Y:S05]  /*0550*/  @P0 BRA `(.L_x_9) ;  /* 0x0000000000800947 */ /* 0x000fea0003800000 */
[----:B------:R-:W-:Y:S01]  /*0560*/  ELECT P0, URZ, PT ;  /* 0x0000000000ff782f */ /* 0x000fe20003800000 */
[----:B------:R-:W-:-:S12]  /*0570*/  BSSY.RECONVERGENT B0, `(.L_x_9) ;  /* 0x000001e000007945 */ /* 0x000fd80003800200 */
[----:B------:R-:W-:Y:S05]  /*0580*/  @!P0 BRA `(.L_x_10) ;  /* 0x0000000000708947 */ /* 0x000fea0003800000 */
[----:B------:R-:W-:Y:S01]  /*0590*/  UMOV UR7, 0x400 ;  /* 0x0000040000077882 */ /* 0x000fe20000000000 */
[----:B------:R-:W-:Y:S01]  /*05a0*/  UMOV UR6, 0x1 ;  /* 0x0000000100067882 */ /* 0x000fe20000000000 */
[----:B------:R-:W-:Y:S02]  /*05b0*/  ULEA UR7, UR37, UR7, 0x18 ;  /* 0x0000000725077291 */ /* 0x000fe4000f8ec0ff */
[----:B------:R-:W-:-:S04]  /*05c0*/  UIADD3 UR8, UPT, UPT, -UR6, 0x100000, URZ ;  /* 0x0010000006087890 */ /* 0x000fc8000fffe1ff */
[----:B------:R-:W-:Y:S02]  /*05d0*/  USHF.L.U32 UR9, UR8, 0xb, URZ ;  /* 0x0000000b08097899 */ /* 0x000fe400080006ff */
[----:B------:R-:W-:Y:S01]  /*05e0*/  USHF.L.U32 UR8, UR8, 0x1, URZ ;  /* 0x0000000108087899 */ /* 0x000fe200080006ff */
[----:B------:R-:W3:Y:S11]  /*05f0*/  FENCE.VIEW.ASYNC.S ;  /* 0x00000000000073c6 */ /* 0x000ef60000000000 */
[----:B---3--:R3:W4:Y:S01]  /*0600*/  SYNCS.EXCH.64 URZ, [UR7], UR8 ;  /* 0x0000000807ff75b2 */ /* 0x0087220008000100 */
[----:B------:R3:W1:Y:S01]  /*0610*/  SYNCS.EXCH.64 URZ, [UR7+0x50], UR8 ;  /* 0x0000500807ff75b2 */ /* 0x0006620008000100 */
        /* <DEDUP_REMOVED lines=17> */
[----:B------:R3:W1:Y:S02]  /*0730*/  SYNCS.EXCH.64 URZ, [UR7+0x98], UR8 ;  /* 0x0000980807ff75b2 */ /* 0x0006640008000100 */
[----:B---3--:R-:W-:Y:S01]  /*0740*/  NOP ;  /* 0x0000000000007918 */ /* 0x008fe20000000000 */
.L_x_10:
[----:B------:R-:W-:Y:S05]  /*0750*/  BSYNC.RECONVERGENT B0 ;  /* 0x0000000000007941 */ /* 0x000fea0003800200 */
.L_x_9:
[----:B------:R-:W3:Y:S01]  /*0760*/  SHFL.IDX PT, R0, R64, RZ, 0x1f ;  /* 0x00001fff40007589 */ /* 0x000ee200000e0000 */
[----:B------:R-:W-:Y:S01]  /*0770*/  NOP ;  /* 0x0000000000007918 */ /* 0x000fe20000000000 */
[----:B---3--:R-:W-:-:S13]  /*0780*/  ISETP.NE.AND P0, PT, R0, 0x1, PT ;  /* 0x000000010000780c */ /* 0x008fda0003f05270 */
[----:B------:R-:W-:Y:S05]  /*0790*/  @P0 BRA `(.L_x_11) ;  /* 0x0000000000540947 */ /* 0x000fea0003800000 */
[----:B------:R-:W-:Y:S01]  /*07a0*/  UMOV UR8, 0x400 ;  /* 0x0000040000087882 */ /* 0x000fe20000000000 */
[----:B------:R-:W-:Y:S01]  /*07b0*/  UMOV UR7, 0x20 ;  /* 0x0000002000077882 */ /* 0x000fe20000000000 */
[----:B------:R-:W-:Y:S01]  /*07c0*/  UMOV UR6, 0x80 ;  /* 0x0000008000067882 */ /* 0x000fe20000000000 */
[----:B------:R-:W-:Y:S02]  /*07d0*/  ULEA UR8, UR37, UR8, 0x18 ;  /* 0x0000000825087291 */ /* 0x000fe4000f8ec0ff */
[----:B------:R-:W-:-:S04]  /*07e0*/  UIADD3 UR12, UPT, UPT, -UR7, 0x100000, URZ ;  /* 0x00100000070c7890 */ /* 0x000fc8000fffe1ff */
[----:B------:R-:W-:Y:S02]  /*07f0*/  USHF.L.U32 UR13, UR12, 0xb, URZ ;  /* 0x0000000b0c0d7899 */ /* 0x000fe400080006ff */
[----:B------:R-:W-:Y:S02]  /*0800*/  USHF.L.U32 UR12, UR12, 0x1, URZ ;  /* 0x000000010c0c7899 */ /* 0x000fe400080006ff */
[----:B------:R-:W-:-:S04]  /*0810*/  UIADD3 UR6, UPT, UPT, -UR6, 0x100000, URZ ;  /* 0x0010000006067890 */ /* 0x000fc8000fffe1ff */
[----:B------:R-:W-:Y:S02]  /*0820*/  USHF.L.U32 UR7, UR6, 0xb, URZ ;  /* 0x0000000b06077899 */ /* 0x000fe400080006ff */
[----:B------:R-:W-:Y:S01]  /*0830*/  USHF.L.U32 UR6, UR6, 0x1, URZ ;  /* 0x0000000106067899 */ /* 0x000fe200080006ff */
[----:B------:R-:W-:Y:S01]  /*0840*/  ELECT P0, URZ, PT ;  /* 0x0000000000ff782f */ /* 0x000fe20003800000 */
[----:B------:R-:W3:Y:S02]  /*0850*/  FENCE.VIEW.ASYNC.S ;  /* 0x00000000000073c6 */ /* 0x000ee40000000000 */
[----:B---3--:R3:W1:Y:S08]  /*0860*/  SYNCS.EXCH.64 URZ, [UR8+0xa0], UR12 ;  /* 0x0000a00c08ff75b2 */ /* 0x0086700008000100 */
[----:B------:R3:W1:Y:S01]  /*0870*/  SYNCS.EXCH.64 URZ, [UR8+0xc0], UR6 ;  /* 0x0000c00608ff75b2 */ /* 0x0006620008000100 */
[----:B------:R3:W1:Y:S01]  /*0880*/  SYNCS.EXCH.64 URZ, [UR8+0xa8], UR12 ;  /* 0x0000a80c08ff75b2 */ /* 0x0006620008000100 */
[----:B------:R3:W1:Y:S01]  /*0890*/  SYNCS.EXCH.64 URZ, [UR8+0xc8], UR6 ;  /* 0x0000c80608ff75b2 */ /* 0x0006620008000100 */
[----:B------:R3:W1:Y:S01]  /*08a0*/  SYNCS.EXCH.64 URZ, [UR8+0xb0], UR12 ;  /* 0x0000b00c08ff75b2 */ /* 0x0006620008000100 */
[----:B------:R3:W1:Y:S01]  /*08b0*/  SYNCS.EXCH.64 URZ, [UR8+0xd0], UR6 ;  /* 0x0000d00608ff75b2 */ /* 0x0006620008000100 */
[----:B------:R3:W1:Y:S01]  /*08c0*/  SYNCS.EXCH.64 URZ, [UR8+0xb8], UR12 ;  /* 0x0000b80c08ff75b2 */ /* 0x0006620008000100 */
[----:B------:R3:W1:Y:S01]  /*08d0*/  SYNCS.EXCH.64 URZ, [UR8+0xd8], UR6 ;  /* 0x0000d80608ff75b2 */ /* 0x0006620008000100 */
[----:B------:R-:W-:Y:S01]  /*08e0*/  NOP ;  /* 0x0000000000007918 */ /* 0x000fe20000000000 */
.L_x_11:
[----:B------:R-:W2:Y:S01]  /*08f0*/  SHFL.IDX PT, R0, R64, RZ, 0x1f ;  /* 0x00001fff40007589 */ /* 0x000ea200000e0000 */
[----:B------:R-:W-:Y:S01]  /*0900*/  NOP ;  /* 0x0000000000007918 */ /* 0x000fe20000000000 */
[----:B--2---:R-:W-:-:S13]  /*0910*/  ISETP.NE.AND P0, PT, R0, 0x3, PT ;  /* 0x000000030000780c */ /* 0x004fda0003f05270 */
[----:B------:R-:W-:Y:S05]  /*0920*/  @P0 BRA `(.L_x_12) ;  /* 0x00000000002c0947 */ /* 0x000fea0003800000 */
[----:B---3--:R-:W-:Y:S01]  /*0930*/  UMOV UR7, 0x400 ;  /* 0x0000040000077882 */ /* 0x008fe20000000000 */
[----:B------:R-:W-:Y:S01]  /*0940*/  UMOV UR6, 0x20 ;  /* 0x0000002000067882 */ /* 0x000fe20000000000 */
[----:B------:R-:W-:Y:S02]  /*0950*/  ULEA UR7, UR37, UR7, 0x18 ;  /* 0x0000000725077291 */ /* 0x000fe4000f8ec0ff */
[----:B------:R-:W-:-:S04]  /*0960*/  UIADD3 UR8, UPT, UPT, -UR6, 0x100000, URZ ;  /* 0x0010000006087890 */ /* 0x000fc8000fffe1ff */
[----:B------:R-:W-:Y:S02]  /*0970*/  USHF.L.U32 UR9, UR8, 0xb, URZ ;  /* 0x0000000b08097899 */ /* 0x000fe400080006ff */
[----:B------:R-:W-:Y:S01]  /*0980*/  USHF.L.U32 UR8, UR8, 0x1, URZ ;  /* 0x0000000108087899 */ /* 0x000fe200080006ff */
[----:B------:R-:W-:Y:S01]  /*0990*/  ELECT P0, URZ, PT ;  /* 0x0000000000ff782f */ /* 0x000fe20003800000 */
[----:B------:R-:W2:Y:S10]  /*09a0*/  FENCE.VIEW.ASYNC.S ;  /* 0x00000000000073c6 */ /* 0x000eb40000000000 */
[----:B--2---:R2:W3:Y:S01]  /*09b0*/  SYNCS.EXCH.64 URZ, [UR7+0xe0], UR8 ;  /* 0x0000e00807ff75b2 */ /* 0x0044e20008000100 */
[----:B------:R2:W1:Y:S01]  /*09c0*/  SYNCS.EXCH.64 URZ, [UR7+0xe8], UR8 ;  /* 0x0000e80807ff75b2 */ /* 0x0004620008000100 */
[----:B------:R-:W-:Y:S01]  /*09d0*/  NOP ;  /* 0x0000000000007918 */ /* 0x000fe20000000000 */
.L_x_12:
[----:B------:R-:W4:Y:S01]  /*09e0*/  SHFL.IDX PT, R0, R64, RZ, 0x1f ;  /* 0x00001fff40007589 */ /* 0x000f2200000e0000 */
[----:B------:R-:W-:Y:S01]  /*09f0*/  NOP ;  /* 0x0000000000007918 */ /* 0x000fe20000000000 */
[----:B----4-:R-:W-:-:S13]  /*0a00*/  ISETP.NE.AND P0, PT, R0, 0x4, PT ;  /* 0x000000040000780c */ /* 0x010fda0003f05270 */
[----:B------:R-:W-:Y:S05]  /*0a10*/  @P0 BRA `(.L_x_13) ;  /* 0x0000000000480947 */ /* 0x000fea0003800000 */
[----:B--23--:R-:W-:Y:S01]  /*0a20*/  UMOV UR8, 0x1e0 ;  /* 0x000001e000087882 */ /* 0x00cfe20000000000 */
[----:B------:R-:W-:Y:S01]  /*0a30*/  UMOV UR7, 0x400 ;  /* 0x0000040000077882 */ /* 0x000fe20000000000 */
[----:B------:R-:W-:Y:S01]  /*0a40*/  USEL UR8, UR8, 0x1a0, UP5 ;  /* 0x000001a008087887 */ /* 0x000fe2000a800000 */
        /* <DEDUP_REMOVED lines=9> */
[----:B------:R-:W2:Y:S02]  /*0ae0*/  FENCE.VIEW.ASYNC.S ;  /* 0x00000000000073c6 */ /* 0x000ea40000000000 */
[----:B--2---:R4:W2:Y:S08]  /*0af0*/  SYNCS.EXCH.64 URZ, [UR7+0xf0], UR12 ;  /* 0x0000f00c07ff75b2 */ /* 0x0048b00008000100 */
[----:B------:R4:W3:Y:S01]  /*0b00*/  SYNCS.EXCH.64 URZ, [UR7+0x100], UR8 ;  /* 0x0001000807ff75b2 */ /* 0x0008e20008000100 */
[----:B------:R4:W1:Y:S01]  /*0b10*/  SYNCS.EXCH.64 URZ, [UR7+0xf8], UR12 ;  /* 0x0000f80c07ff75b2 */ /* 0x0008620008000100 */
[----:B------:R4:W1:Y:S02]  /*0b20*/  SYNCS.EXCH.64 URZ, [UR7+0x108], UR8 ;  /* 0x0001080807ff75b2 */ /* 0x0008640008000100 */
[----:B----4-:R-:W-:Y:S01]  /*0b30*/  NOP ;  /* 0x0000000000007918 */ /* 0x010fe20000000000 */
.L_x_13:
[----:B------:R-:W4:Y:S01]  /*0b40*/  SHFL.IDX PT, R0, R64, RZ, 0x1f ;  /* 0x00001fff40007589 */ /* 0x000f2200000e0000 */
[----:B------:R-:W-:Y:S01]  /*0b50*/  NOP ;  /* 0x0000000000007918 */ /* 0x000fe20000000000 */
[----:B----4-:R-:W-:-:S13]  /*0b60*/  ISETP.NE.AND P0, PT, R0, 0x5, PT ;  /* 0x000000050000780c */ /* 0x010fda0003f05270 */
[----:B------:R-:W-:Y:S05]  /*0b70*/  @P0 BRA `(.L_x_14) ;  /* 0x0000000000440947 */ /* 0x000fea0003800000 */
[----:B--23--:R-:W-:Y:S01]  /*0b80*/  UMOV UR8, 0x400 ;  /* 0x0000040000087882 */ /* 0x00cfe20000000000 */
        /* <DEDUP_REMOVED lines=16> */
.L_x_14:
[----:B------:R-:W4:Y:S01]  /*0c90*/  SHFL.IDX PT, R0, R64, RZ, 0x1f ;  /* 0x00001fff40007589 */ /* 0x000f2200000e0000 */
[----:B------:R-:W-:Y:S01]  /*0ca0*/  ISETP.NE.OR P1, PT, RZ, UR10, !P4 ;  /* 0x0000000aff007c0c */ /* 0x000fe2000e725670 */
[----:B------:R-:W-:Y:S01]  /*0cb0*/  NOP ;  /* 0x0000000000007918 */ /* 0x000fe20000000000 */
[----:B----4-:R-:W-:-:S13]  /*0cc0*/  ISETP.NE.AND P0, PT, R0, 0x3, PT ;  /* 0x000000030000780c */ /* 0x010fda0003f05270 */
[----:B------:R-:W-:Y:S05]  /*0cd0*/  @P0 BRA `(.L_x_15) ;  /* 0x0000000000340947 */ /* 0x000fea0003800000 */
[----:B--23--:R-:W-:Y:S01]  /*0ce0*/  UMOV UR7, 0x400 ;  /* 0x0000040000077882 */ /* 0x00cfe20000000000 */
[----:B------:R-:W-:Y:S01]  /*0cf0*/  UMOV UR6, 0x20 ;  /* 0x0000002000067882 */ /* 0x000fe20000000000 */
[----:B------:R-:W-:Y:S02]  /*0d00*/  ULEA UR7, UR37, UR7, 0x18 ;  /* 0x0000000725077291 */ /* 0x000fe4000f8ec0ff */
[----:B------:R-:W-:-:S04]  /*0d10*/  UIADD3 UR8, UPT, UPT, -UR6, 0x100000, URZ ;  /* 0x0010000006087890 */ /* 0x000fc8000fffe1ff */
[----:B------:R-:W-:Y:S02]  /*0d20*/  USHF.L.U32 UR9, UR8, 0xb, URZ ;  /* 0x0000000b08097899 */ /* 0x000fe400080006ff */
[----:B------:R-:W-:Y:S01]  /*0d30*/  USHF.L.U32 UR8, UR8, 0x1, URZ ;  /* 0x0000000108087899 */ /* 0x000fe200080006ff */
[----:B------:R-:W-:Y:S01]  /*0d40*/  ELECT P0, URZ, PT ;  /* 0x0000000000ff782f */ /* 0x000fe20003800000 */
[----:B------:R-:W2:Y:S10]  /*0d50*/  FENCE.VIEW.ASYNC.S ;  /* 0x00000000000073c6 */ /* 0x000eb40000000000 */
[----:B--2---:R4:W2:Y:S01]  /*0d60*/  SYNCS.EXCH.64 URZ, [UR7+0x130], UR8 ;  /* 0x0001300807ff75b2 */ /* 0x0048a20008000100 */
[----:B------:R4:W3:Y:S01]  /*0d70*/  SYNCS.EXCH.64 URZ, [UR7+0x140], UR8 ;  /* 0x0001400807ff75b2 */ /* 0x0008e20008000100 */
[----:B------:R4:W1:Y:S01]  /*0d80*/  SYNCS.EXCH.64 URZ, [UR7+0x138], UR8 ;  /* 0x0001380807ff75b2 */ /* 0x0008620008000100 */
[----:B------:R4:W1:Y:S02]  /*0d90*/  SYNCS.EXCH.64 URZ, [UR7+0x148], UR8 ;  /* 0x0001480807ff75b2 */ /* 0x0008640008000100 */
[----:B----4-:R-:W-:Y:S01]  /*0da0*/  NOP ;  /* 0x0000000000007918 */ /* 0x010fe20000000000 */
.L_x_15:
[----:B------:R-:W-:Y:S01]  /*0db0*/  VOTEU.ALL UP1, P1 ;  /* 0x0000000000ff7886 */ /* 0x000fe20000820000 */
[----:B--23--:R-:W2:Y:S01]  /*0dc0*/  LDCU UR7, c[0x0][0x36c] ;  /* 0x00006d80ff0777ac */ /* 0x00cea20008000800 */
[----:B------:R-:W-:Y:S01]  /*0dd0*/  NOP ;  /* 0x0000000000007918 */ /* 0x000fe20000000000 */
[----:B-1----:R-:W-:Y:S01]  /*0de0*/  LOP3.LUT R3, R70, 0x1f, RZ, 0xc0, !PT ;  /* 0x0000001f46037812 */ /* 0x002fe200078ec0ff */
[----:B------:R-:W-:Y:S01]  /*0df0*/  UMOV UR8, 0x20 ;  /* 0x0000002000087882 */ /* 0x000fe20000000000 */
[----:B------:R-:W-:Y:S01]  /*0e00*/  @!UP1 UMOV UR6, 0x400 ;  /* 0x0000040000069882 */ /* 0x000fe20000000000 */
[----:B------:R-:W-:-:S04]  /*0e10*/  @!UP1 UIADD3 UR8, UPT, UPT, -UR8, 0x100000, URZ ;  /* 0x0010000008089890 */ /* 0x000fc8000fffe1ff */
[----:B------:R-:W-:Y:S02]  /*0e20*/  @!UP1 USHF.L.U32 UR9, UR8, 0xb, URZ ;  /* 0x0000000b08099899 */ /* 0x000fe400080006ff */
[----:B------:R-:W-:Y:S02]  /*0e30*/  @!UP1 USHF.L.U32 UR8, UR8, 0x1, URZ ;  /* 0x0000000108089899 */ /* 0x000fe400080006ff */
[----:B------:R-:W-:Y:S01]  /*0e40*/  @!UP1 ULEA UR6, UR37, UR6, 0x18 ;  /* 0x0000000625069291 */ /* 0x000fe2000f8ec0ff */
[----:B------:R-:W-:Y:S01]  /*0e50*/  VOTEU.ALL UP1, P1 ;  /* 0x0000000000ff7886 */ /* 0x000fe20000820000 */
[----:B------:R-:W-:Y:S01]  /*0e60*/  UISETP.NE.AND UP4, UPT, UR10, URZ, UPT ;  /* 0x000000ff0a00728c */ /* 0x000fe2000bf85270 */
[----:B------:R-:W1:Y:S09]  /*0e70*/  FENCE.VIEW.ASYNC.S ;  /* 0x00000000000073c6 */ /* 0x000e720000000000 */
[----:B-1----:R1:W3:Y:S01]  /*0e80*/  @!UP1 SYNCS.EXCH.64 URZ, [UR6+0x150], UR8 ;  /* 0x0001500806ff95b2 */ /* 0x0022e20008000100 */
[----:B--2---:R-:W-:-:S09]  /*0e90*/  UISETP.EQ.U32.AND UP1, UPT, UR7, 0x1, UPT ;  /* 0x000000010700788c */ /* 0x004fd2000bf22070 */
[----:B------:R-:W-:Y:S05]  /*0ea0*/  BRA.U !UP1, `(.L_x_16) ;  /* 0x0000000109087547 */ /* 0x000fea000b800000 */
[----:B---3--:R-:W-:Y:S01]  /*0eb0*/  UCGABAR_ARV ;  /* 0x00000000000079c7 */ /* 0x008fe20008000000 */
[----:B------:R-:W-:Y:S05]  /*0ec0*/  BRA `(.L_x_17) ;  /* 0x0000000000047947 */ /* 0x000fea0003800000 */
.L_x_16:
[----:B---3--:R-:W-:Y:S01]  /*0ed0*/  NOP ;  /* 0x0000000000007918 */ /* 0x008fe20000000000 */
.L_x_17:
[----:B------:R-:W2:Y:S01]  /*0ee0*/  S2R R20, SR_CTAID.Y ;  /* 0x0000000000147919 */ /* 0x000ea20000002600 */
[----:B------:R-:W-:-:S05]  /*0ef0*/  CS2R.32 R58, SR_CgaSize ;  /* 0x00000000003a7805 */ /* 0x000fca0000008a00 */
[----:B------:R-:W-:-:S05]  /*0f00*/  IMAD R58, R58, -0xa0, RZ ;  /* 0xffffff603a3a7824 */ /* 0x000fca00078e02ff */
[----:B-1----:R-:W-:-:S14]  /*0f10*/  R2UR UR6, R58 ;  /* 0x000000003a0672ca */ /* 0x002fdc00000e0000 */
[----:B------:R-:W1:Y:S01]  /*0f20*/  LDCU UR6, c[0x0][UR6+0x2b4] ;  /* 0x00005680060677ac */ /* 0x000e620008000800 */
[----:B------:R-:W-:-:S05]  /*0f30*/  CS2R.32 R0, SR_CgaSize ;  /* 0x0000000000007805 */ /* 0x000fca0000008a00 */
[----:B------:R-:W-:-:S06]  /*0f40*/  IMAD R0, R0, -0xa0, RZ ;  /* 0xffffff6000007824 */ /* 0x000fcc00078e02ff */
[----:B------:R-:W3:Y:S01]  /*0f50*/  LDC R0, c[0x0][R0+0x2a4] ;  /* 0x0000a90000007b82 */ /* 0x000ee20000000800 */
[----:B------:R-:W-:Y:S01]  /*0f60*/  PRMT R10, RZ, 0x7610, R10 ;  /* 0x00007610ff0a7816 */ /* 0x000fe2000000000a */
[----:B------:R-:W4:Y:S01]  /*0f70*/  S2R R21, SR_CTAID.X ;  /* 0x0000000000157919 */ /* 0x000f220000002500 */
[----:B------:R-:W-:-:S05]  /*0f80*/  CS2R.32 R58, SR_CgaSize ;  /* 0x00000000003a7805 */ /* 0x000fca0000008a00 */
[----:B------:R-:W-:-:S05]  /*0f90*/  IMAD R58, R58, -0xa0, RZ ;  /* 0xffffff603a3a7824 */ /* 0x000fca00078e02ff */
[----:B------:R-:W-:-:S14]  /*0fa0*/  R2UR UR7, R58 ;  /* 0x000000003a0772ca */ /* 0x000fdc00000e0000 */
[----:B------:R-:W3:Y:S01]  /*0fb0*/  LDCU UR7, c[0x0][UR7+0x2b0] ;  /* 0x00005600070777ac */ /* 0x000ee20008000800 */
[----:B------:R-:W-:Y:S01]  /*0fc0*/  UISETP.NE.AND UP2, UPT, UR10, 0x2, UPT ;  /* 0x000000020a00788c */ /* 0x000fe2000bf45270 */
[----:B------:R-:W1:Y:S01]  /*0fd0*/  LDC R13, c[0x0][0xd24] ;  /* 0x00034900ff0d7b82 */ /* 0x000e620000000800 */
[----:B------:R-:W-:-:S05]  /*0fe0*/  CS2R.32 R4, SR_CgaSize ;  /* 0x0000000000047805 */ /* 0x000fca0000008a00 */
[----:B------:R-:W-:-:S06]  /*0ff0*/  IMAD R4, R4, -0xa0, RZ ;  /* 0xffffff6004047824 */ /* 0x000fcc00078e02ff */
[----:B------:R-:W3:Y:S08]  /*1000*/  LDC R4, c[0x0][R4+0x2a0] ;  /* 0x0000a80004047b82 */ /* 0x000ef00000000800 */
[----:B------:R-:W3:Y:S01]  /*1010*/  LDC R2, c[0x0][0xd24] ;  /* 0x00034900ff027b82 */ /* 0x000ee20000000800 */
[----:B--2---:R-:W-:-:S07]  /*1020*/  I2FP.F32.U32 R5, R20 ;  /* 0x0000001400057245 */ /* 0x004fce0000201000 */
[----:B------:R-:W2:Y:S01]  /*1030*/  S2UR UR36, SR_CTAID.Z ;  /* 0x00000000002479c3 */ /* 0x000ea20000002700 */
[----:B-1----:R-:W-:Y:S02]  /*1040*/  ISETP.GE.AND P0, PT, R13, 0x1, PT ;  /* 0x000000010d00780c */ /* 0x002fe40003f06270 */
[----:B----4-:R-:W-:Y:S01]  /*1050*/  I2FP.F32.U32 R6, R21 ;  /* 0x0000001500067245 */ /* 0x010fe20000201000 */
[----:B------:R-:W-:Y:S01]  /*1060*/  FMUL R5, R5, UR6 ;  /* 0x0000000605057c20 */ /* 0x000fe20008400000 */
[----:B------:R-:W1:Y:S01]  /*1070*/  LDCU UR6, c[0x0][0xd30] ;  /* 0x0001a600ff0677ac */ /* 0x000e620008000800 */
[----:B------:R-:W-:Y:S02]  /*1080*/  LOP3.LUT R11, R21, 0x1, RZ, 0xc0, !PT ;  /* 0x00000001150b7812 */ /* 0x000fe400078ec0ff */
[----:B---3--:R-:W-:Y:S01]  /*1090*/  FMUL R6, R6, UR7 ;  /* 0x0000000706067c20 */ /* 0x008fe20008400000 */
[----:B------:R-:W3:Y:S08]  /*10a0*/  F2I.U32.TRUNC.NTZ R51, R5 ;  /* 0x0000000500337305 */ /* 0x000ef0000020f000 */
[----:B------:R-:W4:Y:S01]  /*10b0*/  F2I.U32.TRUNC.NTZ R58, R6 ;  /* 0x00000006003a7305 */ /* 0x000f22000020f000 */
[----:B-1----:R-:W-:Y:S01]  /*10c0*/  UISETP.NE.AND UP3, UPT, UR6, 0x1, UPT ;  /* 0x000000010600788c */ /* 0x002fe2000bf65270 */
[----:B---3--:R-:W-:-:S04]  /*10d0*/  IMAD.MOV R51, RZ, RZ, -R51 ;  /* 0x000000ffff337224 */ /* 0x008fc800078e0a33 */
[----:B------:R-:W-:Y:S01]  /*10e0*/  IMAD R51, R0, R51, R20 ;  /* 0x0000003300337224 */ /* 0x000fe200078e0214 */
[----:B------:R-:W-:Y:S01]  /*10f0*/  PRMT R0, RZ, 0x7610, R0 ;  /* 0x00007610ff007816 */ /* 0x000fe20000000000 */
[----:B----4-:R-:W-:-:S04]  /*1100*/  IMAD.MOV R58, RZ, RZ, -R58 ;  /* 0x000000ffff3a7224 */ /* 0x010fc800078e0a3a */
[----:B------:R-:W-:Y:S01]  /*1110*/  IMAD R58, R4, R58, R21 ;  /* 0x0000003a043a7224 */ /* 0x000fe200078e0215 */
[----:B--2---:R-:W-:Y:S06]  /*1120*/  BRA.U UP4, `(.L_x_18) ;  /* 0x0000000104247547 */ /* 0x004fec000b800000 */
[----:B------:R-:W-:Y:S01]  /*1130*/  ISETP.NE.AND P1, PT, R51, RZ, PT ;  /* 0x000000ff3300720c */ /* 0x000fe20003f25270 */
[----:B------:R-:W-:Y:S01]  /*1140*/  IMAD.MOV.U32 R0, RZ, RZ, 0x3 ;  /* 0x00000003ff007424 */ /* 0x000fe200078e00ff */
[C---:B------:R-:W-:Y:S02]  /*1150*/  LOP3.LUT R5, R58.reuse, 0xfffffffe, RZ, 0xc0, !PT ;  /* 0xfffffffe3a057812 */ /* 0x040fe400078ec0ff */
[----:B------:R-:W-:Y:S02]  /*1160*/  ISETP.LT.U32.OR P1, PT, R58, 0x2, !P1 ;  /* 0x000000023a00780c */ /* 0x000fe40004f21470 */
[----:B------:R-:W-:Y:S02]  /*1170*/  SHF.L.U32 R0, R0, R5, RZ ;  /* 0x0000000500007219 */ /* 0x000fe400000006ff */
[----:B------:R-:W-:Y:S02]  /*1180*/  SEL R7, RZ, 0x1, !P1 ;  /* 0x00000001ff077807 */ /* 0x000fe40004800000 */
[----:B------:R-:W-:-:S05]  /*1190*/  SEL R4, RZ, 0x2, !P1 ;  /* 0x00000002ff047807 */ /* 0x000fca0004800000 */
[----:B------:R-:W-:-:S05]  /*11a0*/  IMAD.IADD R4, R7, 0x1, R4 ;  /* 0x0000000107047824 */ /* 0x000fca00078e0204 */
[----:B------:R-:W-:Y:S02]  /*11b0*/  PRMT R10, R4, 0x7610, R10 ;  /* 0x00007610040a7816 */ /* 0x000fe4000000000a */
.L_x_18:
[----:B------:R-:W-:Y:S05]  /*11c0*/  @!P0 BRA `(.L_x_19) ;  /* 0x0000000000b88947 */ /* 0x000fea0003800000 */
[----:B------:R-:W1:Y:S01]  /*11d0*/  LDC.64 R6, c[0x0][0xd18] ;  /* 0x00034600ff067b82 */ /* 0x000e620000000a00 */
[----:B------:R-:W-:-:S07]  /*11e0*/  ISETP.NE.AND P0, PT, R13, 0x1, PT ;  /* 0x000000010d00780c */ /* 0x000fce0003f05270 */
[----:B------:R-:W2:Y:S08]  /*11f0*/  LDC R14, c[0x0][0xd0c] ;  /* 0x00034300ff0e7b82 */ /* 0x000eb00000000800 */
[----:B------:R-:W3:Y:S08]  /*1200*/  LDC R15, c[0x0][0x370] ;  /* 0x0000dc00ff0f7b82 */ /* 0x000ef00000000800 */
[----:B------:R-:W4:Y:S01]  /*1210*/  LDC R16, c[0x0][0x374] ;  /* 0x0000dd00ff107b82 */ /* 0x000f220000000800 */
[----:B-1----:R-:W-:-:S07]  /*1220*/  ISETP.NE.AND P1, PT, R6, 0x1, PT ;  /* 0x000000010600780c */ /* 0x002fce0003f25270 */
[----:B------:R-:W3:Y:S01]  /*1230*/  LDC.64 R8, c[0x0][0xd10] ;  /* 0x00034400ff087b82 */ /* 0x000ee20000000a00 */
[----:B--2---:R-:W-:-:S07]  /*1240*/  ISETP.NE.AND P2, PT, R14, 0x1, PT ;  /* 0x000000010e00780c */ /* 0x004fce0003f45270 */
[----:B------:R-:W1:Y:S08]  /*1250*/  LDC R12, c[0x0][0xd20] ;  /* 0x00034800ff0c7b82 */ /* 0x000e700000000800 */
[----:B------:R-:W2:Y:S01]  /*1260*/  LDC.64 R4, c[0x0][0xd28] ;  /* 0x00034a00ff047b82 */ /* 0x000ea20000000a00 */
[----:B----4-:R-:W-:-:S04]  /*1270*/  IMAD.HI.U32 R17, R16, R7, RZ ;  /* 0x0000000710117227 */ /* 0x010fc800078e00ff */
[----:B------:R-:W-:-:S04]  /*1280*/  IMAD.HI.U32 R7, R20, R7, RZ ;  /* 0x0000000714077227 */ /* 0x000fc800078e00ff */
[----:B---3--:R-:W-:-:S04]  /*1290*/  IMAD.HI.U32 R18, R15, R8, RZ ;  /* 0x000000080f127227 */ /* 0x008fc800078e00ff */
[C---:B------:R-:W-:Y:S01]  /*12a0*/  IMAD.HI.U32 R22, R21.reuse, R8, RZ ;  /* 0x0000000815167227 */ /* 0x040fe200078e00ff */
[-C--:B------:R-:W-:Y:S02]  /*12b0*/  @P2 SHF.R.U32.HI R15, RZ, R9.reuse, R18 ;  /* 0x00000009ff0f2219 */ /* 0x080fe40000011612 */
[-C--:B-1----:R-:W-:Y:S02]  /*12c0*/  @P1 SHF.R.U32.HI R16, RZ, R12.reuse, R17 ;  /* 0x0000000cff101219 */ /* 0x082fe40000011611 */
[----:B------:R-:W-:Y:S02]  /*12d0*/  SHF.R.U32.HI R7, RZ, R12, R7 ;  /* 0x0000000cff077219 */ /* 0x000fe40000011607 */
[----:B------:R-:W-:Y:S02]  /*12e0*/  SHF.R.U32.HI R22, RZ, R9, R22 ;  /* 0x00000009ff167219 */ /* 0x000fe40000011616 */
[----:B------:R-:W-:Y:S01]  /*12f0*/  SEL R7, R20, R7, !P1 ;  /* 0x0000000714077207 */ /* 0x000fe20004800000 */
[----:B--2---:R-:W-:Y:S01]  /*1300*/  IMAD.HI.U32 R18, R16, R4, RZ ;  /* 0x0000000410127227 */ /* 0x004fe200078e00ff */
[----:B------:R-:W-:-:S02]  /*1310*/  SEL R9, R21, R22, !P2 ;  /* 0x0000001615097207 */ /* 0x000fc40005000000 */
[----:B------:R-:W-:Y:S01]  /*1320*/  IADD3 R17, PT, PT, -R7, RZ, RZ ;  /* 0x000000ff07117210 */ /* 0x000fe20007ffe1ff */
[----:B------:R-:W-:Y:S01]  /*1330*/  IMAD.HI.U32 R8, R15, R4, RZ ;  /* 0x000000040f087227 */ /* 0x000fe200078e00ff */
[----:B------:R-:W-:-:S03]  /*1340*/  @P0 SHF.R.U32.HI R16, RZ, R5, R18 ;  /* 0x00000005ff100219 */ /* 0x000fc60000011612 */
[----:B------:R-:W-:Y:S01]  /*1350*/  IMAD R17, R6, R17, R20 ;  /* 0x0000001106117224 */ /* 0x000fe200078e0214 */
[----:B------:R-:W-:Y:S01]  /*1360*/  @P0 SHF.R.U32.HI R15, RZ, R5, R8 ;  /* 0x00000005ff0f0219 */ /* 0x000fe20000011608 */
[----:B------:R-:W-:-:S04]  /*1370*/  IMAD R16, R16, R13, RZ ;  /* 0x0000000d10107224 */ /* 0x000fc800078e02ff */
[----:B------:R-:W-:Y:S01]  /*1380*/  IMAD R8, R15, R13, RZ ;  /* 0x0000000d0f087224 */ /* 0x000fe200078e02ff */
[----:B------:R-:W-:-:S04]  /*1390*/  ISETP.GE.AND P1, PT, R7, R16, PT ;  /* 0x000000100700720c */ /* 0x000fc80003f26270 */
[----:B------:R-:W-:Y:S01]  /*13a0*/  ISETP.GE.OR P1, PT, R9, R8, P1 ;  /* 0x000000080900720c */ /* 0x000fe20000f26670 */
[----:B------:R-:W-:-:S05]  /*13b0*/  IMAD.HI.U32 R8, R7, R4, RZ ;  /* 0x0000000407087227 */ /* 0x000fca00078e00ff */
[----:B------:R-:W-:-:S04]  /*13c0*/  SHF.R.U32.HI R8, RZ, R5, R8 ;  /* 0x00000005ff087219 */ /* 0x000fc80000011608 */
[----:B------:R-:W-:-:S03]  /*13d0*/  SEL R8, R7, R8, !P0 ;  /* 0x0000000807087207 */ /* 0x000fc60004000000 */
[----:B------:R-:W-:Y:S01]  /*13e0*/  @!P1 IMAD.HI.U32 R12, R9, R4, RZ ;  /* 0x00000004090c9227 */ /* 0x000fe200078e00ff */
[----:B------:R-:W-:-:S04]  /*13f0*/  IADD3 R4, PT, PT, -R8, RZ, RZ ;  /* 0x000000ff08047210 */ /* 0x000fc80007ffe1ff */
[----:B------:R-:W-:Y:S01]  /*1400*/  @!P1 SHF.R.U32.HI R12, RZ, R5, R12 ;  /* 0x00000005ff0c9219 */ /* 0x000fe2000001160c */
[----:B------:R-:W-:-:S03]  /*1410*/  IMAD R4, R13, R4, R7 ;  /* 0x000000040d047224 */ /* 0x000fc600078e0207 */
[----:B------:R-:W-:-:S05]  /*1420*/  @!P1 SEL R5, R9, R12, !P0 ;  /* 0x0000000c09059207 */ /* 0x000fca0004000000 */
[--C-:B------:R-:W-:Y:S02]  /*1430*/  @!P1 IMAD.IADD R8, R8, 0x1, -R5.reuse ;  /* 0x0000000108089824 */ /* 0x100fe400078e0a05 */
[----:B------:R-:W-:Y:S01]  /*1440*/  @!P1 IMAD R5, R4, R15, R5 ;  /* 0x0000000f04059224 */ /* 0x000fe200078e0205 */
[----:B------:R-:W-:Y:S01]  /*1450*/  IADD3 R4, PT, PT, -R9, RZ, RZ ;  /* 0x000000ff09047210 */ /* 0x000fe20007ffe1ff */
[----:B------:R-:W-:Y:S02]  /*1460*/  @!P1 IMAD R7, R8, R13, R9 ;  /* 0x0000000d08079224 */ /* 0x000fe400078e0209 */
[----:B------:R-:W-:Y:S02]  /*1470*/  @!P1 IMAD.MOV.U32 R9, RZ, RZ, R5 ;  /* 0x000000ffff099224 */ /* 0x000fe400078e0005 */
[----:B------:R-:W-:Y:S02]  /*1480*/  IMAD R4, R14, R4, R21 ;  /* 0x000000040e047224 */ /* 0x000fe400078e0215 */
[----:B------:R-:W-:-:S02]  /*1490*/  IMAD R20, R7, R6, R17 ;  /* 0x0000000607147224 */ /* 0x000fc400078e0211 */
[----:B------:R-:W-:Y:S02]  /*14a0*/  IMAD R21, R9, R14, R4 ;  /* 0x0000000e09157224 */ /* 0x000fe400078e0204 */
.L_x_19:
[----:B------:R-:W-:Y:S05]  /*14b0*/  BRA.U UP3, `(.L_x_20) ;  /* 0x0000000103407547 */ /* 0x000fea000b800000 */
[----:B------:R-:W1:Y:S08]  /*14c0*/  LDC.64 R6, c[0x0][0xd10] ;  /* 0x00034400ff067b82 */ /* 0x000e700000000a00 */
[----:B------:R-:W2:Y:S08]  /*14d0*/  LDC.64 R4, c[0x0][0xd18] ;  /* 0x00034600ff047b82 */ /* 0x000eb00000000a00 */
[----:B------:R-:W3:Y:S08]  /*14e0*/  LDC R8, c[0x0][0xd20] ;  /* 0x00034800ff087b82 */ /* 0x000ef00000000800 */
[----:B------:R-:W4:Y:S01]  /*14f0*/  LDC R12, c[0x0][0xd0c] ;  /* 0x00034300ff0c7b82 */ /* 0x000f220000000800 */
[----:B-1----:R-:W-:-:S05]  /*1500*/  IMAD.HI.U32 R6, R21, R6, RZ ;  /* 0x0000000615067227 */ /* 0x002fca00078e00ff */
[----:B------:R-:W-:Y:S01]  /*1510*/  SHF.R.U32.HI R6, RZ, R7, R6 ;  /* 0x00000007ff067219 */ /* 0x000fe20000011606 */
[----:B--2---:R-:W-:Y:S01]  /*1520*/  IMAD.HI.U32 R5, R20, R5, RZ ;  /* 0x0000000514057227 */ /* 0x004fe200078e00ff */
[----:B------:R-:W-:-:S04]  /*1530*/  ISETP.NE.AND P0, PT, R4, 0x1, PT ;  /* 0x000000010400780c */ /* 0x000fc80003f05270 */
[----:B---3--:R-:W-:-:S04]  /*1540*/  SHF.R.U32.HI R5, RZ, R8, R5 ;  /* 0x00000008ff057219 */ /* 0x008fc80000011605 */
[----:B------:R-:W-:Y:S02]  /*1550*/  SEL R5, R20, R5, !P0 ;  /* 0x0000000514057207 */ /* 0x000fe40004000000 */
[----:B----4-:R-:W-:-:S04]  /*1560*/  ISETP.NE.AND P1, PT, R12, 0x1, PT ;  /* 0x000000010c00780c */ /* 0x010fc80003f25270 */
[----:B------:R-:W-:-:S05]  /*1570*/  SEL R6, R21, R6, !P1 ;  /* 0x0000000615067207 */ /* 0x000fca0004800000 */
[----:B------:R-:W-:Y:S02]  /*1580*/  IMAD.IADD R7, R5, 0x1, -R6 ;  /* 0x0000000105077824 */ /* 0x000fe400078e0a06 */
[----:B------:R-:W-:Y:S02]  /*1590*/  IMAD.IADD R5, R6, 0x1, -R5 ;  /* 0x0000000106057824 */ /* 0x000fe400078e0a05 */
[----:B------:R-:W-:Y:S02]  /*15a0*/  IMAD R21, R7, R12, R21 ;  /* 0x0000000c07157224 */ /* 0x000fe400078e0215 */
[----:B------:R-:W-:Y:S02]  /*15b0*/  IMAD R20, R5, R4, R20 ;  /* 0x0000000405147224 */ /* 0x000fe400078e0214 */
.L_x_20:
[----:B------:R-:W-:Y:S05]  /*15c0*/  BRA.U !UP1, `(.L_x_21) ;  /* 0x00000001090c7547 */ /* 0x000fea000b800000 */
[----:B------:R-:W-:Y:S01]  /*15d0*/  UCGABAR_WAIT ;  /* 0x0000000000007dc7 */ /* 0x000fe20008000000 */
[----:B------:R-:W-:Y:S01]  /*15e0*/  CCTL.IVALL ;  /* 0x00000000ff00798f */ /* 0x000fe20002000000 */
[----:B------:R-:W-:Y:S05]  /*15f0*/  BRA `(.L_x_22) ;  /* 0x0000000000047947 */ /* 0x000fea0003800000 */
.L_x_21:
[----:B------:R-:W-:Y:S06]  /*1600*/  BAR.SYNC.DEFER_BLOCKING 0x0 ;  /* 0x0000000000007b1d */ /* 0x000fec0000010000 */
.L_x_22:
[----:B------:R-:W1:Y:S02]  /*1610*/  LDCU UR7, c[0x0][0x38c] ;  /* 0x00007180ff0777ac */ /* 0x000e640008000800 */
[----:B-1----:R-:W-:-:S04]  /*1620*/  UIADD3 UR7, UPT, UPT, UR7, 0x3f, URZ ;  /* 0x0000003f07077890 */ /* 0x002fc8000fffe0ff */
[----:B------:R-:W-:-:S04]  /*1630*/  USHF.R.S32.HI UR6, URZ, 0x1f, UR7 ;  /* 0x0000001fff067899 */ /* 0x000fc80008011407 */
[----:B------:R-:W-:-:S04]  /*1640*/  ULEA.HI UR6, UR6, UR7, URZ, 0x6 ;  /* 0x0000000706067291 */ /* 0x000fc8000f8f30ff */
[----:B------:R-:W-:Y:S01]  /*1650*/  USHF.R.S32.HI UR21, URZ, 0x6, UR6 ;  /* 0x00000006ff157899 */ /* 0x000fe20008011406 */
[----:B------:R-:W-:Y:S11]  /*1660*/  BRA.U UP2, `(.L_x_23) ;  /* 0x0000001102907547 */ /* 0x000ff6000b800000 */
[----:B------:R-:W1:Y:S01]  /*1670*/  LDC R3, c[0x0][0x370] ;  /* 0x0000dc00ff037b82 */ /* 0x000e620000000800 */
[----:B------:R-:W-:Y:S01]  /*1680*/  UISETP.NE.OR UP0, UPT, UR4, URZ, !UPT ;  /* 0x000000ff0400728c */ /* 0x000fe2000ff05670 */
[----:B------:R-:W-:Y:S01]  /*1690*/  R2UR UR4, R11 ;  /* 0x000000000b0472ca */ /* 0x000fe200000e0000 */
[----:B------:R-:W-:Y:S01]  /*16a0*/  UISETP.LT.AND UP1, UPT, UR21, 0x1, UPT ;  /* 0x000000011500788c */ /* 0x000fe2000bf21270 */
[----:B------:R-:W-:Y:S01]  /*16b0*/  PLOP3.LUT P1, PT, PT, PT, UP5, 0x80, 0x8 ;  /* 0x000000000008781c */ /* 0x000fe20003f2f058 */
[----:B------:R-:W-:Y:S01]  /*16c0*/  IMAD.MOV.U32 R17, RZ, RZ, 0x1 ;  /* 0x00000001ff117424 */ /* 0x000fe200078e00ff */
[----:B------:R-:W-:Y:S02]  /*16d0*/  CS2R R14, SRZ ;  /* 0x00000000000e7805 */ /* 0x000fe4000001ff00 */
[----:B------:R-:W-:Y:S01]  /*16e0*/  PLOP3.LUT P4, PT, P4, PT, UP0, 0xae, 0xea ;  /* 0x0000000000ea781c */ /* 0x000fe2000278f50e */
[----:B------:R-:W2:Y:S01]  /*16f0*/  S2UR UR5, SR_CgaCtaId ;  /* 0x00000000000579c3 */ /* 0x000ea20000008800 */
[----:B------:R-:W-:Y:S01]  /*1700*/  PLOP3.LUT P1, PT, P1, PT, PT, 0x8, 0x80 ;  /* 0x000000000080781c */ /* 0x000fe20000f2e170 */
[----:B------:R-:W-:Y:S01]  /*1710*/  IMAD.MOV.U32 R16, RZ, RZ, RZ ;  /* 0x000000ffff107224 */ /* 0x000fe200078e00ff */
[----:B------:R-:W3:Y:S01]  /*1720*/  LDCU.64 UR28, c[0x0][0x348] ;  /* 0x00006900ff1c77ac */ /* 0x000ee20008000a00 */
[----:B------:R-:W-:Y:S01]  /*1730*/  IMAD.MOV.U32 R12, RZ, RZ, 0x1 ;  /* 0x00000001ff0c7424 */ /* 0x000fe200078e00ff */
[----:B------:R-:W-:-:S03]  /*1740*/  USEL UR21, UR21, 0x1, !UP1 ;  /* 0x0000000115157887 */ /* 0x000fc6000c800000 */
[----:B------:R-:W4:Y:S01]  /*1750*/  LDC R0, c[0x0][0x374] ;  /* 0x0000dd00ff007b82 */ /* 0x000f220000000800 */
[----:B------:R-:W-:Y:S01]  /*1760*/  UMOV UR15, URZ ;  /* 0x000000ff000f7c82 */ /* 0x000fe20008000000 */
[----:B------:R-:W-:-:S07]  /*1770*/  UMOV UR7, 0x400 ;  /* 0x0000040000077882 */ /* 0x000fce0000000000 */
.L_x_34:
[----:B------:R-:W-:-:S03]  /*1780*/  UISETP.NE.AND UP0, UPT, UR37, URZ, UPT ;  /* 0x000000ff2500728c */ /* 0x000fc6000bf05270 */
[----:B--2---:R-:W-:Y:S02]  /*1790*/  UMOV UR37, UR5 ;  /* 0x0000000500257c82 */ /* 0x004fe40008000000 */
[----:B------:R-:W-:-:S04]  /*17a0*/  ULEA UR6, UR37, UR7, 0x18 ;  /* 0x0000000725067291 */ /* 0x000fc8000f8ec0ff */
[----:B------:R-:W-:Y:S08]  /*17b0*/  BRA.U UP0, `(.L_x_24) ;  /* 0x0000000100347547 */ /* 0x000ff0000b800000 */
[----:B------:R-:W2:Y:S01]  /*17c0*/  S2R R4, SR_CgaCtaId ;  /* 0x0000000000047919 */ /* 0x000ea20000008800 */
[----:B------:R-:W-:-:S04]  /*17d0*/  MOV R5, 0x400 ;  /* 0x0000040000057802 */ /* 0x000fc80000000f00 */
[----:B--2---:R-:W-:Y:S02]  /*17e0*/  LEA R5, R4, R5, 0x18 ;  /* 0x0000000504057211 */ /* 0x004fe400078ec0ff */
[----:B------:R-:W-:-:S03]  /*17f0*/  SHF.L.U32 R4, R12, 0x1f, RZ ;  /* 0x0000001f0c047819 */ /* 0x000fc600000006ff */
[----:B------:R-:W-:-:S04]  /*1800*/  IMAD R5, R14, 0x8, R5 ;  /* 0x000000080e057824 */ /* 0x000fc800078e0205 */
[----:B------:R-:W2:Y:S02]  /*1810*/  SYNCS.PHASECHK.TRANS64.TRYWAIT P0, [R5+URZ+0x140], R4 ;  /* 0x00014004050075a7 */ /* 0x000ea400080011ff */
[----:B--2---:R-:W-:Y:S05]  /*1820*/  @!P0 BRA `(.L_x_25) ;  /* 0x000000a800908947 */ /* 0x004fea0003800000 */
.L_x_182:
[----:B------:R-:W-:Y:S01]  /*1830*/  VIADD R14, R14, 0x1 ;  /* 0x000000010e0e7836 */ /* 0x000fe20000000000 */
[----:B------:R2:W-:Y:S04]  /*1840*/  SYNCS.ARRIVE.TRANS64.A1T0 RZ, [R5+URZ+0x130], RZ ;  /* 0x000130ff05ff79a7 */ /* 0x0005e800081000ff */
[----:B------:R-:W-:-:S04]  /*1850*/  ISETP.NE.AND P0, PT, R14, 0x2, PT ;  /* 0x000000020e00780c */ /* 0x000fc80003f05270 */
[----:B------:R-:W-:Y:S02]  /*1860*/  SEL R14, R14, RZ, P0 ;  /* 0x000000ff0e0e7207 */ /* 0x000fe40000000000 */
[----:B--2---:R-:W-:-:S04]  /*1870*/  SEL R5, RZ, 0x1, P0 ;  /* 0x00000001ff057807 */ /* 0x004fc80000000000 */
[----:B------:R-:W-:-:S07]  /*1880*/  LOP3.LUT R12, R12, R5, RZ, 0x3c, !PT ;  /* 0x000000050c0c7212 */ /* 0x000fce00078e3cff */
.L_x_24:
[----:B------:R-:W-:Y:S01]  /*1890*/  ULEA UR8, UR15, UR6, 0x3 ;  /* 0x000000060f087291 */ /* 0x000fe2000f8e18ff */
[----:B------:R-:W-:Y:S02]  /*18a0*/  SHF.L.U32 R4, R17, 0x1f, RZ ;  /* 0x0000001f11047819 */ /* 0x000fe400000006ff */
[----:B------:R-:W-:-:S06]  /*18b0*/  LEA.HI R21, R21, R21, RZ, 0x1 ;  /* 0x0000001515157211 */ /* 0x000fcc00078f08ff */
[----:B------:R2:W1:Y:S02]  /*18c0*/  SYNCS.PHASECHK.TRANS64.TRYWAIT P0, [UR8+0x50], R4 ;  /* 0x00005004ff0075a7 */ /* 0x0004640008001108 */
[----:B------:R-:W3:Y:S02]  /*18d0*/  LDCU UR8, c[0x0][0x38c] ;  /* 0x00007180ff0877ac */ /* 0x000ee40008000800 */
[----:B---3--:R-:W-:-:S09]  /*18e0*/  UISETP.GE.AND UP0, UPT, UR8, 0x1, UPT ;  /* 0x000000010800788c */ /* 0x008fd2000bf06270 */
[----:B--2---:R-:W-:Y:S05]  /*18f0*/  BRA.U !UP0, `(.L_x_26) ;  /* 0x0000000108f47547 */ /* 0x004fea000b800000 */
[----:B------:R-:W-:Y:S01]  /*1900*/  SHF.R.S32.HI R4, RZ, 0x1, R21 ;  /* 0x00000001ff047819 */ /* 0x000fe20000011415 */
[----:B------:R-:W-:Y:S01]  /*1910*/  IMAD R20, R20, 0x2, R11 ;  /* 0x0000000214147824 */ /* 0x000fe200078e020b */
[----:B------:R-:W-:Y:S02]  /*1920*/  UIADD3 UR26, UP2, UPT, UR28, 0x80, URZ ;  /* 0x000000801c1a7890 */ /* 0x000fe4000ff5e0ff */
[----:B------:R-:W-:Y:S01]  /*1930*/  R2UR UR11, R4 ;  /* 0x00000000040b72ca */ /* 0x000fe200000e0000 */
[----:B------:R-:W-:Y:S01]  /*1940*/  UIADD3 UR24, UP1, UPT, UR28, 0x280, URZ ;  /* 0x000002801c187890 */ /* 0x000fe2000ff3e0ff */
[----:B------:R-:W-:Y:S01]  /*1950*/  R2UR UR19, R20 ;  /* 0x00000000141372ca */ /* 0x000fe200000e0000 */
[----:B------:R-:W-:Y:S02]  /*1960*/  UIADD3 UR22, UP0, UPT, UR28, 0x180, URZ ;  /* 0x000001801c167890 */ /* 0x000fe4000ff1e0ff */
[----:B------:R-:W-:Y:S02]  /*1970*/  UIADD3.X UR27, UPT, UPT, URZ, UR29, URZ, UP2, !UPT ;  /* 0x0000001dff1b7290 */ /* 0x000fe400097fe4ff */
[----:B------:R-:W-:-:S02]  /*1980*/  UIADD3.X UR25, UPT, UPT, URZ, UR29, URZ, UP1, !UPT ;  /* 0x0000001dff197290 */ /* 0x000fc40008ffe4ff */
[----:B------:R-:W-:Y:S01]  /*1990*/  UIADD3.X UR23, UPT, UPT, URZ, UR29, URZ, UP0, !UPT ;  /* 0x0000001dff177290 */ /* 0x000fe200087fe4ff */
[----:B------:R-:W-:Y:S01]  /*19a0*/  UMOV UR14, URZ ;  /* 0x000000ff000e7c82 */ /* 0x000fe20008000000 */
[----:B------:R-:W-:Y:S02]  /*19b0*/  UMOV UR13, UR15 ;  /* 0x0000000f000d7c82 */ /* 0x000fe40008000000 */
[----:B------:R-:W-:Y:S02]  /*19c0*/  ULEA UR11, UR11, UR4, 0x1 ;  /* 0x000000040b0b7291 */ /* 0x000fe4000f8e08ff */
[----:B------:R-:W-:Y:S02]  /*19d0*/  USHF.L.U32 UR19, UR19, 0x6, URZ ;  /* 0x0000000613137899 */ /* 0x000fe400080006ff */
[----:B------:R-:W-:Y:S01]  /*19e0*/  USHF.L.U32 UR35, UR11, 0x7, URZ ;  /* 0x000000070b237899 */ /* 0x000fe200080006ff */
[----:B------:R-:W-:Y:S01]  /*19f0*/  UMOV UR12, URZ ;  /* 0x000000ff000c7c82 */ /* 0x000fe20008000000 */
[----:B------:R-:W-:-:S10]  /*1a00*/  UMOV UR10, URZ ;  /* 0x000000ff000a7c82 */ /* 0x000fd40008000000 */
.L_x_30:
[----:B------:R-:W-:Y:S01]  /*1a10*/  ULEA UR9, UR13, UR6, 0x3 ;  /* 0x000000060d097291 */ /* 0x000fe2000f8e18ff */
[----:B-12---:R-:W-:Y:S11]  /*1a20*/  @P0 BRA `(.L_x_27) ;  /* 0x00000000000c0947 */ /* 0x006ff60003800000 */
[----:B------:R-:W-:-:S04]  /*1a30*/  SHF.L.U32 R5, R17, 0x1f, RZ ;  /* 0x0000001f11057819 */ /* 0x000fc800000006ff */
[----:B------:R-:W1:Y:S02]  /*1a40*/  SYNCS.PHASECHK.TRANS64.TRYWAIT P0, [UR9+0x50], R5 ;  /* 0x00005005ff0075a7 */ /* 0x000e640008001109 */
[----:B-1----:R-:W-:Y:S05]  /*1a50*/  @!P0 BRA `(.L_x_28) ;  /* 0x000000a800188947 */ /* 0x002fea0003800000 */
.L_x_27:
[----:B------:R-:W-:Y:S01]  /*1a60*/  UIADD3 UR15, UPT, UPT, UR13, 0x1, URZ ;  /* 0x000000010d0f7890 */ /* 0x000fe2000fffe0ff */
[----:B-1----:R-:W-:Y:S01]  /*1a70*/  @!P4 IMAD.MOV.U32 R5, RZ, RZ, 0x9000 ;  /* 0x00009000ff05c424 */ /* 0x002fe200078e00ff */
[----:B------:R-:W-:Y:S02]  /*1a80*/  ULOP3.LUT UR8, UR14, 0x1, URZ, 0xc0, !UPT ;  /* 0x000000010e087892 */ /* 0x000fe4000f8ec0ff */
[----:B------:R-:W-:Y:S02]  /*1a90*/  UISETP.NE.AND UP0, UPT, UR15, 0xa, UPT ;  /* 0x0000000a0f00788c */ /* 0x000fe4000bf05270 */
[----:B------:R-:W-:Y:S02]  /*1aa0*/  USHF.L.U32 UR34, UR14, 0x5, URZ ;  /* 0x000000050e227899 */ /* 0x000fe400080006ff */
[----:B------:R-:W-:Y:S01]  /*1ab0*/  USEL UR17, URZ, 0x1, UP0 ;  /* 0x00000001ff117887 */ /* 0x000fe20008000000 */
[----:B------:R-:W-:Y:S01]  /*1ac0*/  @!P4 ISETP.NE.AND P0, PT, RZ, UR8, PT ;  /* 0x00000008ff00cc0c */ /* 0x000fe2000bf05270 */
[----:B------:R-:W-:-:S02]  /*1ad0*/  USEL UR15, UR15, URZ, UP0 ;  /* 0x000000ff0f0f7287 */ /* 0x000fc40008000000 */
[----:B------:R-:W-:Y:S01]  /*1ae0*/  ULOP3.LUT UR33, UR9, 0xfefffff8, URZ, 0xc0, !UPT ;  /* 0xfefffff809217892 */ /* 0x000fe2000f8ec0ff */
[----:B------:R-:W-:Y:S01]  /*1af0*/  @!P4 SEL R5, R5, 0x8000, !P0 ;  /* 0x000080000505c807 */ /* 0x000fe20004000000 */
[----:B------:R-:W-:Y:S01]  /*1b00*/  ULEA UR16, UR15, UR6, 0x3 ;  /* 0x000000060f107291 */ /* 0x000fe2000f8e18ff */
[----:B------:R-:W-:Y:S01]  /*1b10*/  LOP3.LUT R17, R17, UR17, RZ, 0x3c, !PT ;  /* 0x0000001111117c12 */ /* 0x000fe2000f8e3cff */
[----:B------:R-:W-:Y:S01]  /*1b20*/  USHF.L.U32 UR18, UR14, 0x6, URZ ;  /* 0x000000060e127899 */ /* 0x000fe200080006ff */
[----:B------:R1:W-:Y:S01]  /*1b30*/  @!P4 SYNCS.ARRIVE.TRANS64 RZ, [UR9], R5 ;  /* 0x00000005ffffc9a7 */ /* 0x0003e20008000009 */
[----:B------:R-:W-:Y:S01]  /*1b40*/  UMOV UR30, 0x0 ;  /* 0x00000000001e7882 */ /* 0x000fe20000000000 */
[----:B------:R-:W-:Y:S01]  /*1b50*/  SHF.L.U32 R4, R17, 0x1f, RZ ;  /* 0x0000001f11047819 */ /* 0x000fe200000006ff */
[----:B------:R-:W-:Y:S01]  /*1b60*/  UMOV UR31, 0x10000000 ;  /* 0x10000000001f7882 */ /* 0x000fe20000000000 */
[----:B------:R-:W-:Y:S01]  /*1b70*/  UMOV UR20, UR36 ;  /* 0x0000002400147c82 */ /* 0x000fe20008000000 */
[----:B------:R-:W-:Y:S01]  /*1b80*/  UMOV UR17, UR33 ;  /* 0x0000002100117c82 */ /* 0x000fe20008000000 */
[----:B------:R-:W-:Y:S01]  /*1b90*/  UISETP.NE.AND UP0, UPT, UR8, URZ, UPT ;  /* 0x000000ff0800728c */ /* 0x000fe2000bf05270 */
[----:B------:R1:W2:Y:S01]  /*1ba0*/  SYNCS.PHASECHK.TRANS64.TRYWAIT P0, [UR16+0x50], R4 ;  /* 0x00005004ff0075a7 */ /* 0x0002a20008001110 */
[----:B------:R-:W-:-:S04]  /*1bb0*/  ULEA UR16, UR13, UR6, 0xd ;  /* 0x000000060d107291 */ /* 0x000fc8000f8e68ff */
[----:B------:R-:W-:Y:S02]  /*1bc0*/  UIADD3 UR32, UPT, UPT, UR16, 0x8400, URZ ;  /* 0x0000840010207890 */ /* 0x000fe4000fffe0ff */
[----:B------:R-:W-:-:S07]  /*1bd0*/  UIADD3 UR16, UPT, UPT, UR16, 0x1c400, URZ ;  /* 0x0001c40010107890 */ /* 0x000fce000fffe0ff */
[----:B------:R1:W-:Y:S02]  /*1be0*/  UTMALDG.3D.2CTA [UR32], [UR26], desc[UR30] ;  /* 0x00001e201a0075b4 */ /* 0x0003e40008211000 */
[----:B------:R1:W-:Y:S01]  /*1bf0*/  UTMALDG.3D.2CTA [UR16], [UR24], desc[UR30] ;  /* 0x00001e10180075b4 */ /* 0x0003e20008211000 */
[----:B------:R-:W-:Y:S05]  /*1c00*/  BRA.U UP0, `(.L_x_29) ;  /* 0x0000000100207547 */ /* 0x000fea000b800000 */
[----:B------:R-:W-:Y:S02]  /*1c10*/  ULEA UR8, UR13, UR6, 0xb ;  /* 0x000000060d087291 */ /* 0x000fe4000f8e58ff */
[----:B------:R-:W-:Y:S02]  /*1c20*/  ULOP3.LUT UR9, UR9, 0xfefffff8, URZ, 0xc0, !UPT ;  /* 0xfefffff809097892 */ /* 0x000fe4000f8ec0ff */
[----:B------:R-:W-:Y:S01]  /*1c30*/  UIADD3 UR8, UPT, UPT, UR8, 0x30400, URZ ;  /* 0x0003040008087890 */ /* 0x000fe2000fffe0ff */
[----:B-1----:R-:W-:Y:S01]  /*1c40*/  UMOV UR16, 0x0 ;  /* 0x0000000000107882 */ /* 0x002fe20000000000 */
[----:B------:R-:W-:Y:S01]  /*1c50*/  UMOV UR17, 0x10000000 ;  /* 0x1000000000117882 */ /* 0x000fe20000000000 */
[----:B------:R-:W-:-:S06]  /*1c60*/  UMOV UR13, UR36 ;  /* 0x00000024000d7c82 */ /* 0x000fcc0008000000 */
[----:B------:R1:W-:Y:S02]  /*1c70*/  UTMALDG.4D.2CTA [UR8], [UR22], desc[UR16] ;  /* 0x00001008160075b4 */ /* 0x0003e40008219000 */
[----:B-1----:R-:W-:-:S12]  /*1c80*/  UIADD3 UR12, UPT, UPT, UR12, 0x1, URZ ;  /* 0x000000010c0c7890 */ /* 0x002fd8000fffe0ff */
.L_x_29:
[----:B------:R-:W-:Y:S01]  /*1c90*/  UIADD3 UR14, UPT, UPT, UR14, 0x1, URZ ;  /* 0x000000010e0e7890 */ /* 0x000fe2000fffe0ff */
[----:B------:R-:W-:-:S03]  /*1ca0*/  UMOV UR13, UR15 ;  /* 0x0000000f000d7c82 */ /* 0x000fc60008000000 */
[----:B------:R-:W-:-:S09]  /*1cb0*/  UISETP.NE.AND UP0, UPT, UR14, UR21, UPT ;  /* 0x000000150e00728c */ /* 0x000fd2000bf05270 */
[----:B------:R-:W-:Y:S05]  /*1cc0*/  BRA.U UP0, `(.L_x_30) ;  /* 0xfffffffd00507547 */ /* 0x000fea000b83ffff */
.L_x_26:
[----:B------:R-:W-:Y:S01]  /*1cd0*/  LEA R8, R16, UR6, 0x3 ;  /* 0x0000000610087c11 */ /* 0x000fe2000f8e18ff */
[----:B------:R-:W-:Y:S01]  /*1ce0*/  @!P1 SYNCS.ARRIVE.TRANS64.A1T0 RZ, [UR6+0xe8], RZ ;  /* 0x0000e8ffffff99a7 */ /* 0x000fe20008100006 */
[----:B-1----:R-:W-:Y:S01]  /*1cf0*/  SHF.L.U32 R5, R15, 0x1f, RZ ;  /* 0x0000001f0f057819 */ /* 0x002fe200000006ff */
[----:B------:R-:W-:-:S03]  /*1d00*/  NOP ;  /* 0x0000000000007918 */ /* 0x000fc60000000000 */
[----:B--2---:R-:W1:Y:S01]  /*1d10*/  SYNCS.PHASECHK.TRANS64.TRYWAIT P0, [R8+URZ+0xf0], R5 ;  /* 0x0000f005080075a7 */ /* 0x004e6200080011ff */
[----:B------:R-:W-:Y:S01]  /*1d20*/  LEA R4, R16, UR6, 0x4 ;  /* 0x0000000610047c11 */ /* 0x000fe2000f8e20ff */
[----:B-1----:R-:W-:Y:S06]  /*1d30*/  @!P0 BRA `(.L_x_31) ;  /* 0x000000a400788947 */ /* 0x002fec0003800000 */
.L_x_184:
[----:B-1----:R-:W1:Y:S01]  /*1d40*/  LDS.128 R4, [R4+0x160] ;  /* 0x0001600004047984 */ /* 0x002e620000000c00 */
[----:B------:R-:W-:Y:S01]  /*1d50*/  ISETP.GE.AND P0, PT, R2, 0x1, PT ;  /* 0x000000010200780c */ /* 0x000fe20003f06270 */
[----:B------:R-:W-:Y:S01]  /*1d60*/  VIADD R8, R8, 0x100 ;  /* 0x0000010008087836 */ /* 0x000fe20000000000 */
[----:B------:R-:W-:Y:S01]  /*1d70*/  @!PT LDS RZ, [RZ] ;  /* 0x00000000fffff984 */ /* 0x000fe20000000800 */
[----:B------:R-:W-:Y:S01]  /*1d80*/  @!PT LDS RZ, [RZ] ;  /* 0x00000000fffff984 */ /* 0x000fe20000000800 */
[----:B------:R-:W-:Y:S01]  /*1d90*/  @!PT LDS RZ, [RZ] ;  /* 0x00000000fffff984 */ /* 0x000fe20000000800 */
[----:B------:R-:W-:Y:S01]  /*1da0*/  @!PT LDS RZ, [RZ] ;  /* 0x00000000fffff984 */ /* 0x000fe20000000800 */
[----:B------:R2:W-:Y:S06]  /*1db0*/  MEMBAR.ALL.CTA ;  /* 0x0000000000007992 */ /* 0x0005ec0000008000 */
[----:B--2---:R-:W2:Y:S01]  /*1dc0*/  FENCE.VIEW.ASYNC.S ;  /* 0x00000000000073c6 */ /* 0x004ea20000000000 */
[----:B------:R-:W-:-:S04]  /*1dd0*/  PRMT R8, RZ, 0x654, R8 ;  /* 0x00000654ff087816 */ /* 0x000fc80000000008 */
[----:B--2---:R2:W-:Y:S01]  /*1de0*/  SYNCS.ARRIVE.TRANS64.RED.A1T0 RZ, [R8+URZ], RZ ;  /* 0x000000ff08ff79a7 */ /* 0x0045e200081004ff */
[----:B-1----:R-:W-:-:S13]  /*1df0*/  LOP3.LUT P2, RZ, R6, 0x1, RZ, 0xc0, !PT ;  /* 0x0000000106ff7812 */ /* 0x002fda000784c0ff */
[----:B------:R-:W-:Y:S01]  /*1e00*/  @P2 SHF.R.U32.HI R9, RZ, 0x10, R5 ;  /* 0x00000010ff092819 */ /* 0x000fe20000011605 */
[----:B------:R-:W-:Y:S01]  /*1e10*/  VOTEU.ANY UP0, P2 ;  /* 0x0000000000ff7886 */ /* 0x000fe20001000100 */
[----:B------:R-:W-:Y:S02]  /*1e20*/  @P2 MOV R13, R4 ;  /* 0x00000004000d2202 */ /* 0x000fe40000000f00 */
[----:B------:R-:W-:Y:S02]  /*1e30*/  @P2 R2UR.BROADCAST UR8, R9 ;  /* 0x00000000090822ca */ /* 0x000fe400008e0000 */
[----:B------:R-:W-:-:S11]  /*1e40*/  @P2 LOP3.LUT R10, R5, 0xffff, RZ, 0xc0, !PT ;  /* 0x0000ffff050a2812 */ /* 0x000fd600078ec0ff */
[----:B------:R-:W-:Y:S01]  /*1e50*/  @UP0 UMOV UR36, UR8 ;  /* 0x0000000800240c82 */ /* 0x000fe20008000000 */
[----:B--2---:R-:W-:Y:S05]  /*1e60*/  @!P0 BRA `(.L_x_32) ;  /* 0x0000000000b88947 */ /* 0x004fea0003800000 */
[----:B------:R-:W4:Y:S01]  /*1e70*/  LDC.64 R6, c[0x0][0xd18] ;  /* 0x00034600ff067b82 */ /* 0x000f220000000a00 */
[----:B------:R-:W-:-:S07]  /*1e80*/  ISETP.NE.AND P3, PT, R2, 0x1, PT ;  /* 0x000000010200780c */ /* 0x000fce0003f65270 */
[----:B------:R-:W1:Y:S08]  /*1e90*/  LDC.64 R8, c[0x0][0xd10] ;  /* 0x00034400ff087b82 */ /* 0x000e700000000a00 */
[----:B------:R-:W2:Y:S08]  /*1ea0*/  LDC R18, c[0x0][0xd20] ;  /* 0x00034800ff127b82 */ /* 0x000eb00000000800 */
[----:B------:R-:W3:Y:S01]  /*1eb0*/  LDC R20, c[0x0][0xd0c] ;  /* 0x00034300ff147b82 */ /* 0x000ee20000000800 */
[----:B----4-:R-:W-:Y:S01]  /*1ec0*/  IMAD.HI.U32 R19, R0, R7, RZ ;  /* 0x0000000700137227 */ /* 0x010fe200078e00ff */
[----:B------:R-:W-:-:S03]  /*1ed0*/  ISETP.NE.AND P0, PT, R6, 0x1, PT ;  /* 0x000000010600780c */ /* 0x000fc60003f05270 */
[----:B------:R-:W-:-:S03]  /*1ee0*/  IMAD.HI.U32 R7, R10, R7, RZ ;  /* 0x000000070a077227 */ /* 0x000fc600078e00ff */
[----:B------:R-:W4:Y:S01]  /*1ef0*/  LDC.64 R4, c[0x0][0xd28] ;  /* 0x00034a00ff047b82 */ /* 0x000f220000000a00 */
[----:B-1----:R-:W-:-:S04]  /*1f00*/  IMAD.HI.U32 R22, R3, R8, RZ ;  /* 0x0000000803167227 */ /* 0x002fc800078e00ff */
[----:B------:R-:W-:Y:S01]  /*1f10*/  IMAD.HI.U32 R24, R13, R8, RZ ;  /* 0x000000080d187227 */ /* 0x000fe200078e00ff */
[----:B------:R-:W-:Y:S02]  /*1f20*/  SHF.R.U32.HI R22, RZ, R9, R22 ;  /* 0x00000009ff167219 */ /* 0x000fe40000011616 */
[-C--:B--2---:R-:W-:Y:S02]  /*1f30*/  SHF.R.U32.HI R19, RZ, R18.reuse, R19 ;  /* 0x00000012ff137219 */ /* 0x084fe40000011613 */
[----:B------:R-:W-:Y:S02]  /*1f40*/  SHF.R.U32.HI R7, RZ, R18, R7 ;  /* 0x00000012ff077219 */ /* 0x000fe40000011607 */
[----:B------:R-:W-:Y:S02]  /*1f50*/  SEL R19, R0, R19, !P0 ;  /* 0x0000001300137207 */ /* 0x000fe40004000000 */
[----:B------:R-:W-:Y:S02]  /*1f60*/  SHF.R.U32.HI R24, RZ, R9, R24 ;  /* 0x00000009ff187219 */ /* 0x000fe40000011618 */
[----:B---3--:R-:W-:-:S02]  /*1f70*/  ISETP.NE.AND P1, PT, R20, 0x1, PT ;  /* 0x000000011400780c */ /* 0x008fc40003f25270 */
[----:B------:R-:W-:Y:S02]  /*1f80*/  SEL R7, R10, R7, !P0 ;  /* 0x000000070a077207 */ /* 0x000fe40004000000 */
[----:B------:R-:W-:Y:S02]  /*1f90*/  SEL R21, R3, R22, !P1 ;  /* 0x0000001603157207 */ /* 0x000fe40004800000 */
[----:B------:R-:W-:Y:S01]  /*1fa0*/  SEL R9, R13, R24, !P1 ;  /* 0x000000180d097207 */ /* 0x000fe20004800000 */
[----:B----4-:R-:W-:-:S04]  /*1fb0*/  IMAD.HI.U32 R22, R19, R4, RZ ;  /* 0x0000000413167227 */ /* 0x010fc800078e00ff */
[----:B------:R-:W-:Y:S01]  /*1fc0*/  IMAD.HI.U32 R8, R21, R4, RZ ;  /* 0x0000000415087227 */ /* 0x000fe200078e00ff */
[----:B------:R-:W-:-:S04]  /*1fd0*/  @P3 SHF.R.U32.HI R19, RZ, R5, R22 ;  /* 0x00000005ff133219 */ /* 0x000fc80000011616 */
[----:B------:R-:W-:Y:S01]  /*1fe0*/  @P3 SHF.R.U32.HI R21, RZ, R5, R8 ;  /* 0x00000005ff153219 */ /* 0x000fe20000011608 */
[----:B------:R-:W-:-:S04]  /*1ff0*/  IMAD R19, R2, R19, RZ ;  /* 0x0000001302137224 */ /* 0x000fc800078e02ff */
[----:B------:R-:W-:Y:S01]  /*2000*/  IMAD R8, R2, R21, RZ ;  /* 0x0000001502087224 */ /* 0x000fe200078e02ff */
[C---:B------:R-:W-:Y:S02]  /*2010*/  ISETP.GE.AND P0, PT, R7.reuse, R19, PT ;  /* 0x000000130700720c */ /* 0x040fe40003f06270 */
[----:B------:R-:W-:Y:S02]  /*2020*/  IADD3 R19, PT, PT, -R7, RZ, RZ ;  /* 0x000000ff07137210 */ /* 0x000fe40007ffe1ff */
[----:B------:R-:W-:Y:S01]  /*2030*/  ISETP.GE.OR P0, PT, R9, R8, P0 ;  /* 0x000000080900720c */ /* 0x000fe20000706670 */
[----:B------:R-:W-:-:S04]  /*2040*/  IMAD.HI.U32 R8, R7, R4, RZ ;  /* 0x0000000407087227 */ /* 0x000fc800078e00ff */
[----:B------:R-:W-:Y:S01]  /*2050*/  IMAD R10, R6, R19, R10 ;  /* 0x00000013060a7224 */ /* 0x000fe200078e020a */
[----:B------:R-:W-:-:S04]  /*2060*/  SHF.R.U32.HI R8, RZ, R5, R8 ;  /* 0x00000005ff087219 */ /* 0x000fc80000011608 */
[----:B------:R-:W-:-:S03]  /*2070*/  SEL R8, R7, R8, !P3 ;  /* 0x0000000807087207 */ /* 0x000fc60005800000 */
[----:B------:R-:W-:-:S04]  /*2080*/  @!P0 IMAD.HI.U32 R18, R9, R4, RZ ;  /* 0x0000000409128227 */ /* 0x000fc800078e00ff */
[----:B------:R-:W-:Y:S01]  /*2090*/  IMAD.MOV R4, RZ, RZ, -R8 ;  /* 0x000000ffff047224 */ /* 0x000fe200078e0a08 */
[----:B------:R-:W-:-:S03]  /*20a0*/  @!P0 SHF.R.U32.HI R18, RZ, R5, R18 ;  /* 0x00000005ff128219 */ /* 0x000fc60000011612 */
[----:B------:R-:W-:Y:S01]  /*20b0*/  IMAD R4, R2, R4, R7 ;  /* 0x0000000402047224 */ /* 0x000fe200078e0207 */
        /* <DEDUP_REMOVED lines=9> */
.L_x_32:
[----:B------:R-:W1:Y:S02]  /*2150*/  LDCU UR8, c[0x0][0xd30] ;  /* 0x0001a600ff0877ac */ /* 0x000e640008000800 */
[----:B-1----:R-:W-:-:S09]  /*2160*/  UISETP.NE.AND UP0, UPT, UR8, 0x1, UPT ;  /* 0x000000010800788c */ /* 0x002fd2000bf05270 */
        /* <DEDUP_REMOVED lines=16> */
[----:B------:R-:W-:-:S07]  /*2270*/  IMAD R10, R5, R4, R10 ;  /* 0x00000004050a7224 */ /* 0x000fce00078e020a */
.L_x_33:
[----:B------:R-:W-:Y:S01]  /*2280*/  VIADD R16, R16, 0x1 ;  /* 0x0000000110107836 */ /* 0x000fe20000000000 */
[----:B------:R-:W-:Y:S01]  /*2290*/  PLOP3.LUT P1, PT, PT, PT, PT, 0x80, 0x8 ;  /* 0x000000000008781c */ /* 0x000fe20003f2f070 */
[----:B------:R-:W-:Y:S02]  /*22a0*/  IMAD.IADD R21, R13, 0x1, R58 ;  /* 0x000000010d157824 */ /* 0x000fe400078e023a */
[----:B------:R-:W-:Y:S01]  /*22b0*/  IMAD.IADD R20, R10, 0x1, R51 ;  /* 0x000000010a147824 */ /* 0x000fe200078e0233 */
[----:B------:R-:W-:-:S04]  /*22c0*/  ISETP.NE.AND P0, PT, R16, 0x2, PT ;  /* 0x000000021000780c */ /* 0x000fc80003f05270 */
[----:B------:R-:W-:Y:S02]  /*22d0*/  SEL R4, RZ, 0x1, P0 ;  /* 0x00000001ff047807 */ /* 0x000fe40000000000 */
[----:B------:R-:W-:Y:S02]  /*22e0*/  SEL R16, R16, RZ, P0 ;  /* 0x000000ff10107207 */ /* 0x000fe40000000000 */
[----:B------:R-:W-:Y:S01]  /*22f0*/  LOP3.LUT R15, R15, R4, RZ, 0x3c, !PT ;  /* 0x000000040f0f7212 */ /* 0x000fe200078e3cff */
[----:B------:R-:W-:Y:S06]  /*2300*/  @P2 BRA `(.L_x_34) ;  /* 0xfffffff4001c2947 */ /* 0x000fec000383ffff */
[----:B------:R-:W-:Y:S01]  /*2310*/  UIADD3 UR6, UPT, UPT, UR6, 0x50, URZ ;  /* 0x0000005006067890 */ /* 0x000fe2000fffe0ff */
[----:B------:R-:W-:-:S03]  /*2320*/  SHF.L.U32 R3, R17, 0x1f, RZ ;  /* 0x0000001f11037819 */ /* 0x000fc600000006ff */
[----:B------:R-:W-:-:S09]  /*2330*/  ULEA UR4, UR15, UR6, 0x3 ;  /* 0x000000060f047291 */ /* 0x000fd2000f8e18ff */
[----:B------:R-:W1:Y:S02]  /*2340*/  SYNCS.PHASECHK.TRANS64.TRYWAIT P0, [UR4], R3 ;  /* 0x00000003ff0075a7 */ /* 0x000e640008001104 */
[----:B-1----:R-:W-:Y:S05]  /*2350*/  @!P0 BRA `(.L_x_35) ;  /* 0x000000a000048947 */ /* 0x002fea0003800000 */
.L_x_186:
[----:B------:R-:W-:-:S04]  /*2360*/  UIADD3 UR5, UPT, UPT, UR15, 0x1, URZ ;  /* 0x000000010f057890 */ /* 0x000fc8000fffe0ff */
[----:B------:R-:W-:-:S04]  /*2370*/  UISETP.NE.AND UP0, UPT, UR5, 0xa, UPT ;  /* 0x0000000a0500788c */ /* 0x000fc8000bf05270 */
[----:B------:R-:W-:Y:S02]  /*2380*/  USEL UR7, URZ, 0x1, UP0 ;  /* 0x00000001ff077887 */ /* 0x000fe40008000000 */
[----:B------:R-:W-:-:S04]  /*2390*/  USEL UR5, UR5, URZ, UP0 ;  /* 0x000000ff05057287 */ /* 0x000fc80008000000 */
[----:B------:R-:W-:Y:S01]  /*23a0*/  ULEA UR4, UR5, UR6, 0x3 ;  /* 0x0000000605047291 */ /* 0x000fe2000f8e18ff */
[----:B------:R-:W-:-:S04]  /*23b0*/  LOP3.LUT R2, R17, UR7, RZ, 0x3c, !PT ;  /* 0x0000000711027c12 */ /* 0x000fc8000f8e3cff */
[----:B-1----:R-:W-:-:S04]  /*23c0*/  SHF.L.U32 R3, R2, 0x1f, RZ ;  /* 0x0000001f02037819 */ /* 0x002fc800000006ff */
[----:B------:R-:W1:Y:S02]  /*23d0*/  SYNCS.PHASECHK.TRANS64.TRYWAIT P0, [UR4], R3 ;  /* 0x00000003ff0075a7 */ /* 0x000e640008001104 */
[----:B-1----:R-:W-:Y:S05]  /*23e0*/  @!P0 BRA `(.L_x_36) ;  /* 0x0000009c00f88947 */ /* 0x002fea0003800000 */
.L_x_188:
        /* <DEDUP_REMOVED lines=9> */
.L_x_190:
        /* <DEDUP_REMOVED lines=9> */
.L_x_192:
        /* <DEDUP_REMOVED lines=9> */
.L_x_194:
        /* <DEDUP_REMOVED lines=9> */
.L_x_196:
        /* <DEDUP_REMOVED lines=9> */
.L_x_198:
        /* <DEDUP_REMOVED lines=9> */
.L_x_200:
        /* <DEDUP_REMOVED lines=9> */
.L_x_202:
[----:B------:R-:W-:-:S04]  /*27e0*/  UIADD3 UR5, UPT, UPT, UR5, 0x1, URZ ;  /* 0x0000000105057890 */ /* 0x000fc8000fffe0ff */
[----:B------:R-:W-:-:S04]  /*27f0*/  UISETP.NE.AND UP0, UPT, UR5, 0xa, UPT ;  /* 0x0000000a0500788c */ /* 0x000fc8000bf05270 */
[----:B------:R-:W-:Y:S02]  /*2800*/  USEL UR4, URZ, 0x1, UP0 ;  /* 0x00000001ff047887 */ /* 0x000fe40008000000 */
[----:B------:R-:W-:-:S04]  /*2810*/  USEL UR5, UR5, URZ, UP0 ;  /* 0x000000ff05057287 */ /* 0x000fc80008000000 */
[----:B------:R-:W-:Y:S01]  /*2820*/  ULEA UR5, UR5, UR6, 0x3 ;  /* 0x0000000605057291 */ /* 0x000fe2000f8e18ff */
[----:B-1----:R-:W-:-:S04]  /*2830*/  LOP3.LUT R3, R2, UR4, RZ, 0x3c, !PT ;  /* 0x0000000402037c12 */ /* 0x002fc8000f8e3cff */
[----:B------:R-:W-:Y:S01]  /*2840*/  SHF.L.U32 R3, R3, 0x1f, RZ ;  /* 0x0000001f03037819 */ /* 0x000fe200000006ff */
[----:B----4-:R-:W-:-:S07]  /*2850*/  IMAD.U32 R0, RZ, RZ, UR5 ;  /* 0x00000005ff007e24 */ /* 0x010fce000f8e00ff */
.L_x_44:
[----:B-1----:R1:W2:Y:S02]  /*2860*/  SYNCS.PHASECHK.TRANS64.TRYWAIT P0, [R0+URZ], R3 ;  /* 0x00000003000075a7 */ /* 0x0022a400080011ff */
[----:B--2---:R-:W-:Y:S05]  /*2870*/  @!P0 NANOSLEEP.SYNCS 0x989680 ;  /* 0x009896800000895d */ /* 0x004fea0003900000 */
[----:B------:R-:W2:Y:S02]  /*2880*/  @!P0 SYNCS.PHASECHK.TRANS64 P0, [R0+URZ], R3 ;  /* 0x00000003000085a7 */ /* 0x000ea400080010ff */
[----:B--2---:R-:W-:Y:S05]  /*2890*/  @P0 EXIT ;  /* 0x000000000000094d */ /* 0x004fea0003800000 */
[----:B------:R-:W-:Y:S05]  /*28a0*/  BRA `(.L_x_44) ;  /* 0xfffffffc00ec7947 */ /* 0x000fea000383ffff */
.L_x_23:
[----:B------:R-:W-:-:S04]  /*28b0*/  UISETP.NE.AND UP1, UPT, UR37, URZ, UPT ;  /* 0x000000ff2500728c */ /* 0x000fc8000bf25270 */
[----:B------:R-:W-:-:S09]  /*28c0*/  UISETP.NE.OR UP1, UPT, UR10, 0x1, UP1 ;  /* 0x000000010a00788c */ /* 0x000fd20008f25670 */
[----:B------:R-:W-:Y:S05]  /*28d0*/  BRA.U UP1, `(.L_x_45) ;  /* 0x0000000501487547 */ /* 0x000fea000b800000 */
[----:B------:R-:W-:Y:S01]  /*28e0*/  ISETP.GE.U32.AND P2, PT, R3, 0x2, PT ;  /* 0x000000020300780c */ /* 0x000fe20003f46070 */
[----:B------:R-:W-:Y:S01]  /*28f0*/  IMAD.MOV.U32 R12, RZ, RZ, 0x1 ;  /* 0x00000001ff0c7424 */ /* 0x000fe200078e00ff */
[----:B------:R-:W-:Y:S02]  /*2900*/  CS2R R10, SRZ ;  /* 0x00000000000a7805 */ /* 0x000fe4000001ff00 */
[----:B------:R-:W-:Y:S01]  /*2910*/  CS2R R8, SRZ ;  /* 0x0000000000087805 */ /* 0x000fe2000001ff00 */
[----:B------:R-:W-:Y:S01]  /*2920*/  UMOV UR4, 0x400 ;  /* 0x0000040000047882 */ /* 0x000fe20000000000 */
[----:B------:R-:W-:Y:S01]  /*2930*/  UMOV UR6, URZ ;  /* 0x000000ff00067c82 */ /* 0x000fe20008000000 */
[----:B------:R-:W-:-:S12]  /*2940*/  ULEA UR37, UR37, UR4, 0x18 ;  /* 0x0000000425257291 */ /* 0x000fd8000f8ec0ff */
.L_x_49:
[----:B------:R-:W-:Y:S02]  /*2950*/  LEA R0, R8, UR37, 0x3 ;  /* 0x0000002508007c11 */ /* 0x000fe4000f8e18ff */
[----:B------:R-:W-:-:S03]  /*2960*/  SHF.L.U32 R5, R9, 0x1f, RZ ;  /* 0x0000001f09057819 */ /* 0x000fc600000006ff */
[----:B------:R-:W-:Y:S01]  /*2970*/  VIADD R4, R0, 0x140 ;  /* 0x0000014000047836 */ /* 0x000fe20000000000 */
[----:B------:R-:W1:Y:S02]  /*2980*/  SYNCS.PHASECHK.TRANS64.TRYWAIT P0, [R0+URZ+0x130], R5 ;  /* 0x00013005000075a7 */ /* 0x000e6400080011ff */
[----:B-1----:R-:W-:Y:S05]  /*2990*/  @!P0 BRA `(.L_x_46) ;  /* 0x0000009c004c8947 */ /* 0x002fea0003800000 */
.L_x_203:
[----:B------:R-:W-:Y:S01]  /*29a0*/  ULEA UR5, UR6, UR37, 0x3 ;  /* 0x0000002506057291 */ /* 0x000fe2000f8e18ff */
[----:B------:R-:W-:Y:S01]  /*29b0*/  PRMT R4, RZ, 0x654, R4 ;  /* 0x00000654ff047816 */ /* 0x000fe20000000004 */
[----:B-1----:R-:W-:Y:S01]  /*29c0*/  @!P2 IMAD.MOV.U32 R5, RZ, RZ, 0x10 ;  /* 0x00000010ff05a424 */ /* 0x002fe200078e00ff */
[----:B------:R-:W-:Y:S01]  /*29d0*/  SHF.L.U32 R7, R12, 0x1f, RZ ;  /* 0x0000001f0c077819 */ /* 0x000fe200000006ff */
[----:B------:R-:W-:Y:S01]  /*29e0*/  UIADD3 UR4, UPT, UPT, UR5, 0xf0, URZ ;  /* 0x000000f005047890 */ /* 0x000fe2000fffe0ff */
[----:B------:R1:W-:Y:S05]  /*29f0*/  SYNCS.ARRIVE.TRANS64.RED.A1T0 RZ, [R4+URZ], RZ ;  /* 0x000000ff04ff79a7 */ /* 0x0003ea00081004ff */
[----:B------:R-:W-:Y:S01]  /*2a00*/  IMAD.U32 R0, RZ, RZ, UR4 ;  /* 0x00000004ff007e24 */ /* 0x000fe2000f8e00ff */
[----:B------:R-:W2:Y:S04]  /*2a10*/  SYNCS.PHASECHK.TRANS64.TRYWAIT P0, [UR5+0x100], R7 ;  /* 0x00010007ff0075a7 */ /* 0x000ea80008001105 */
[----:B------:R-:W-:Y:S01]  /*2a20*/  PRMT R13, R3, 0x654, R0 ;  /* 0x00000654030d7816 */ /* 0x000fe20000000000 */
[----:B-12---:R-:W-:Y:S06]  /*2a30*/  @!P0 BRA `(.L_x_47) ;  /* 0x0000009c00388947 */ /* 0x006fec0003800000 */
.L_x_205:
[----:B------:R-:W-:Y:S01]  /*2a40*/  ULEA UR4, UR6, UR37, 0x4 ;  /* 0x0000002506047291 */ /* 0x000fe2000f8e20ff */
[----:B------:R-:W-:Y:S01]  /*2a50*/  SEL R2, R13, R2, !P2 ;  /* 0x000000020d027207 */ /* 0x000fe20005000000 */
[----:B------:R-:W-:Y:S01]  /*2a60*/  UIADD3 UR5, UPT, UPT, UR5, 0xf0, URZ ;  /* 0x000000f005057890 */ /* 0x000fe2000fffe0ff */
[----:B-1----:R-:W-:Y:S01]  /*2a70*/  LEA R0, R11, UR37, 0x3 ;  /* 0x000000250b007c11 */ /* 0x002fe2000f8e18ff */
[----:B------:R-:W-:Y:S01]  /*2a80*/  UIADD3 UR4, UPT, UPT, UR4, 0x160, URZ ;  /* 0x0000016004047890 */ /* 0x000fe2000fffe0ff */
[----:B------:R1:W-:Y:S01]  /*2a90*/  @!P2 SYNCS.ARRIVE.TRANS64.RED RZ, [R2+URZ], R5 ;  /* 0x0000000502ffa9a7 */ /* 0x0003e200080004ff */
[----:B------:R-:W-:Y:S01]  /*2aa0*/  UIADD3 UR6, UPT, UPT, UR6, 0x1, URZ ;  /* 0x0000000106067890 */ /* 0x000fe2000fffe0ff */
[----:B------:R-:W-:-:S03]  /*2ab0*/  VIADD R8, R8, 0x1 ;  /* 0x0000000108087836 */ /* 0x000fc60000000000 */
[----:B------:R-:W-:Y:S02]  /*2ac0*/  UISETP.NE.AND UP0, UPT, UR6, 0x2, UPT ;  /* 0x000000020600788c */ /* 0x000fe4000bf05270 */
[----:B------:R-:W-:Y:S01]  /*2ad0*/  ISETP.NE.AND P0, PT, R8, 0x2, PT ;  /* 0x000000020800780c */ /* 0x000fe20003f05270 */
[----:B------:R-:W-:Y:S06]  /*2ae0*/  UGETNEXTWORKID.BROADCAST [UR4], [UR5] ;  /* 0x00000000040073ca */ /* 0x000fec0008000100 */
[----:B------:R-:W-:Y:S02]  /*2af0*/  USEL UR4, URZ, 0x1, UP0 ;  /* 0x00000001ff047887 */ /* 0x000fe40008000000 */
[----:B------:R-:W-:-:S04]  /*2b00*/  USEL UR6, UR6, URZ, UP0 ;  /* 0x000000ff06067287 */ /* 0x000fc80008000000 */
[----:B------:R-:W-:Y:S02]  /*2b10*/  LOP3.LUT R12, R12, UR4, RZ, 0x3c, !PT ;  /* 0x000000040c0c7c12 */ /* 0x000fe4000f8e3cff */
[----:B-1----:R-:W-:-:S04]  /*2b20*/  SHF.L.U32 R5, R10, 0x1f, RZ ;  /* 0x0000001f0a057819 */ /* 0x002fc800000006ff */
[----:B------:R-:W1:Y:S02]  /*2b30*/  SYNCS.PHASECHK.TRANS64.TRYWAIT P1, [R0+URZ+0xf0], R5 ;  /* 0x0000f005000075a7 */ /* 0x000e6400080211ff */
[----:B-1----:R-:W-:Y:S05]  /*2b40*/  @!P1 BRA `(.L_x_48) ;  /* 0x0000009c000c9947 */ /* 0x002fea0003800000 */
.L_x_206:
[C---:B------:R-:W-:Y:S01]  /*2b50*/  LEA R4, R11.reuse, UR37, 0x4 ;  /* 0x000000250b047c11 */ /* 0x040fe2000f8e20ff */
[----:B-1----:R-:W-:Y:S01]  /*2b60*/  VIADD R0, R0, 0x100 ;  /* 0x0000010000007836 */ /* 0x002fe20000000000 */
[----:B------:R-:W-:Y:S01]  /*2b70*/  SEL R8, R8, RZ, P0 ;  /* 0x000000ff08087207 */ /* 0x000fe20000000000 */
[----:B------:R-:W-:-:S03]  /*2b80*/  VIADD R11, R11, 0x1 ;  /* 0x000000010b0b7836 */ /* 0x000fc60000000000 */
[----:B------:R-:W1:Y:S01]  /*2b90*/  LDS.128 R4, [R4+0x160] ;  /* 0x0001600004047984 */ /* 0x000e620000000c00 */
[----:B------:R-:W-:Y:S02]  /*2ba0*/  PRMT R0, RZ, 0x654, R0 ;  /* 0x00000654ff007816 */ /* 0x000fe40000000000 */
[C---:B------:R-:W-:Y:S01]  /*2bb0*/  ISETP.NE.AND P1, PT, R11.reuse, 0x2, PT ;  /* 0x000000020b00780c */ /* 0x040fe20003f25270 */
[----:B------:R-:W-:Y:S01]  /*2bc0*/  @!PT LDS RZ, [RZ] ;  /* 0x00000000fffff984 */ /* 0x000fe20000000800 */
[----:B------:R-:W-:Y:S01]  /*2bd0*/  @!PT LDS RZ, [RZ] ;  /* 0x00000000fffff984 */ /* 0x000fe20000000800 */
[----:B------:R-:W-:Y:S01]  /*2be0*/  @!PT LDS RZ, [RZ] ;  /* 0x00000000fffff984 */ /* 0x000fe20000000800 */
[----:B------:R-:W-:Y:S01]  /*2bf0*/  @!PT LDS RZ, [RZ] ;  /* 0x00000000fffff984 */ /* 0x000fe20000000800 */
[----:B------:R2:W-:Y:S06]  /*2c00*/  MEMBAR.ALL.CTA ;  /* 0x0000000000007992 */ /* 0x0005ec0000008000 */
[----:B--2---:R-:W2:Y:S01]  /*2c10*/  FENCE.VIEW.ASYNC.S ;  /* 0x00000000000073c6 */ /* 0x004ea20000000000 */
[----:B------:R-:W-:Y:S01]  /*2c20*/  SEL R11, R11, RZ, P1 ;  /* 0x000000ff0b0b7207 */ /* 0x000fe20000800000 */
[----:B--2---:R2:W-:Y:S01]  /*2c30*/  SYNCS.ARRIVE.TRANS64.RED.A1T0 RZ, [R0+URZ], RZ ;  /* 0x000000ff00ff79a7 */ /* 0x0045e200081004ff */
[----:B-1----:R-:W-:-:S02]  /*2c40*/  LOP3.LUT P3, RZ, R6, 0x1, RZ, 0xc0, !PT ;  /* 0x0000000106ff7812 */ /* 0x002fc4000786c0ff */
[----:B------:R-:W-:-:S04]  /*2c50*/  SEL R5, RZ, 0x1, P1 ;  /* 0x00000001ff057807 */ /* 0x000fc80000800000 */
[----:B------:R-:W-:Y:S02]  /*2c60*/  LOP3.LUT R10, R10, R5, RZ, 0x3c, !PT ;  /* 0x000000050a0a7212 */ /* 0x000fe400078e3cff */
[----:B--2---:R-:W-:-:S04]  /*2c70*/  SEL R0, RZ, 0x1, P0 ;  /* 0x00000001ff007807 */ /* 0x004fc80000000000 */
[----:B------:R-:W-:Y:S01]  /*2c80*/  LOP3.LUT R9, R9, R0, RZ, 0x3c, !PT ;  /* 0x0000000009097212 */ /* 0x000fe200078e3cff */
[----:B------:R-:W-:Y:S06]  /*2c90*/  @P3 BRA `(.L_x_49) ;  /* 0xfffffffc002c3947 */ /* 0x000fec000383ffff */
[----:B------:R-:W-:Y:S01]  /*2ca0*/  ULEA UR5, UR6, UR37, 0x3 ;  /* 0x0000002506057291 */ /* 0x000fe2000f8e18ff */
[----:B------:R-:W-:-:S08]  /*2cb0*/  SHF.L.U32 R3, R12, 0x1f, RZ ;  /* 0x0000001f0c037819 */ /* 0x000fd000000006ff */
[----:B------:R-:W1:Y:S02]  /*2cc0*/  SYNCS.PHASECHK.TRANS64 P0, [UR5+0x100], R3 ;  /* 0x00010003ff0075a7 */ /* 0x000e640008001005 */
[----:B-1----:R-:W-:Y:S05]  /*2cd0*/  @P0 BRA `(.L_x_50) ;  /* 0x0000000000080947 */ /* 0x002fea0003800000 */
[----:B------:R-:W1:Y:S02]  /*2ce0*/  SYNCS.PHASECHK.TRANS64.TRYWAIT P0, [UR5+0x100], R3 ;  /* 0x00010003ff0075a7 */ /* 0x000e640008001105 */
[----:B-1----:R-:W-:Y:S05]  /*2cf0*/  @!P0 BRA `(.L_x_51) ;  /* 0x0000009800b48947 */ /* 0x002fea0003800000 */
.L_x_50:
[----:B------:R-:W-:-:S04]  /*2d00*/  UIADD3 UR4, UPT, UPT, UR6, 0x1, URZ ;  /* 0x0000000106047890 */ /* 0x000fc8000fffe0ff */
[----:B------:R-:W-:-:S04]  /*2d10*/  UISETP.NE.AND UP0, UPT, UR4, 0x2, UPT ;  /* 0x000000020400788c */ /* 0x000fc8000bf05270 */
[----:B------:R-:W-:Y:S02]  /*2d20*/  USEL UR7, URZ, 0x1, UP0 ;  /* 0x00000001ff077887 */ /* 0x000fe40008000000 */
[----:B------:R-:W-:-:S04]  /*2d30*/  USEL UR4, UR4, URZ, UP0 ;  /* 0x000000ff04047287 */ /* 0x000fc80008000000 */
[----:B------:R-:W-:Y:S01]  /*2d40*/  ULEA UR4, UR4, UR37, 0x3 ;  /* 0x0000002504047291 */ /* 0x000fe2000f8e18ff */
[----:B-1----:R-:W-:-:S04]  /*2d50*/  LOP3.LUT R3, R12, UR7, RZ, 0x3c, !PT ;  /* 0x000000070c037c12 */ /* 0x002fc8000f8e3cff */
[----:B------:R-:W-:-:S04]  /*2d60*/  SHF.L.U32 R0, R3, 0x1f, RZ ;  /* 0x0000001f03007819 */ /* 0x000fc800000006ff */
[----:B------:R-:W1:Y:S02]  /*2d70*/  SYNCS.PHASECHK.TRANS64 P0, [UR4+0x100], R0 ;  /* 0x00010000ff0075a7 */ /* 0x000e640008001004 */
[----:B-1----:R-:W-:Y:S05]  /*2d80*/  @P0 EXIT ;  /* 0x000000000000094d */ /* 0x002fea0003800000 */
[----:B------:R-:W-:Y:S02]  /*2d90*/  SHF.L.U32 R3, R3, 0x1f, RZ ;  /* 0x0000001f03037819 */ /* 0x000fe400000006ff */
[----:B------:R-:W-:-:S07]  /*2da0*/  MOV R0, UR4 ;  /* 0x0000000400007c02 */ /* 0x000fce0008000f00 */
.L_x_52:
[----:B-1----:R1:W2:Y:S02]  /*2db0*/  SYNCS.PHASECHK.TRANS64.TRYWAIT P0, [R0+URZ+0x100], R3 ;  /* 0x00010003000075a7 */ /* 0x0022a400080011ff */
[----:B--2---:R-:W-:Y:S05]  /*2dc0*/  @!P0 NANOSLEEP.SYNCS 0x989680 ;  /* 0x009896800000895d */ /* 0x004fea0003900000 */
[----:B------:R-:W2:Y:S02]  /*2dd0*/  @!P0 SYNCS.PHASECHK.TRANS64 P0, [R0+URZ+0x100], R3 ;  /* 0x00010003000085a7 */ /* 0x000ea400080010ff */
[----:B--2---:R-:W-:Y:S05]  /*2de0*/  @P0 EXIT ;  /* 0x000000000000094d */ /* 0x004fea0003800000 */
[----:B------:R-:W-:Y:S05]  /*2df0*/  BRA `(.L_x_52) ;  /* 0xfffffffc00ec7947 */ /* 0x000fea000383ffff */
.L_x_45:
[----:B------:R-:W-:Y:S05]  /*2e00*/  BRA.U UP4, `(.L_x_53) ;  /* 0x0000001104c07547 */ /* 0x000fea000b800000 */
[----:B------:R-:W-:Y:S01]  /*2e10*/  UMOV UR6, 0x40 ;  /* 0x0000004000067882 */ /* 0x000fe20000000000 */
[----:B------:R-:W-:Y:S01]  /*2e20*/  NOP ;  /* 0x0000000000007918 */ /* 0x000fe20000000000 */
[----:B------:R-:W-:Y:S01]  /*2e30*/  ULEA UR6, UR37, UR6, 0x18 ;  /* 0x0000000625067291 */ /* 0x000fe2000f8ec0ff */
[----:B------:R-:W-:Y:S02]  /*2e40*/  UMOV UR7, 0x400 ;  /* 0x0000040000077882 */ /* 0x000fe40000000000 */
[----:B------:R-:W-:-:S06]  /*2e50*/  ULEA UR37, UR37, UR7, 0x18 ;  /* 0x0000000725257291 */ /* 0x000fcc000f8ec0ff */
[----:B------:R-:W1:Y:S02]  /*2e60*/  LDS.U8 R2, [UR6+0x1c] ;  /* 0x00001c06ff027984 */ /* 0x000e640008000000 */
[----:B-1----:R-:W-:-:S13]  /*2e70*/  ISETP.NE.AND P0, PT, R2, RZ, PT ;  /* 0x000000ff0200720c */ /* 0x002fda0003f05270 */
[----:B------:R-:W-:Y:S05]  /*2e80*/  @P0 BRA `(.L_x_54) ;  /* 0x0000000400080947 */ /* 0x000fea0003800000 */
[----:B------:R-:W-:Y:S02]  /*2e90*/  UISETP.NE.U32.AND UP0, UPT, UR4, 0x1, UPT ;  /* 0x000000010400788c */ /* 0x000fe4000bf05070 */
[----:B------:R-:W-:-:S07]  /*2ea0*/  UIADD3 UR8, UPT, UPT, UR6, 0x8, URZ ;  /* 0x0000000806087890 */ /* 0x000fce000fffe0ff */
[----:B------:R-:W-:Y:S05]  /*2eb0*/  BRA.U !UP0, `(.L_x_55) ;  /* 0x00000001089c7547 */ /* 0x000fea000b800000 */
[----:B------:R-:W-:Y:S01]  /*2ec0*/  ELECT P0, URZ, PT ;  /* 0x0000000000ff782f */ /* 0x000fe20003800000 */
[----:B------:R-:W-:-:S12]  /*2ed0*/  BSSY B0, `(.L_x_55) ;  /* 0x0000025000007945 */ /* 0x000fd80003800000 */
[----:B------:R-:W-:Y:S05]  /*2ee0*/  @!P0 BRA `(.L_x_56) ;  /* 0x00000000008c8947 */ /* 0x000fea0003800000 */
[----:B------:R-:W-:-:S05]  /*2ef0*/  UMOV UR7, 0x10 ;  /* 0x0000001000077882 */ /* 0x000fca0000000000 */
[----:B------:R-:W-:Y:S04]  /*2f00*/  DEPBAR.LE SB1, 0x36 ;  /* 0x00009d800000791a */ /* 0x000fe80000000000 */
[----:B------:R-:W1:Y:S02]  /*2f10*/  UTCATOMSWS.2CTA.FIND_AND_SET.ALIGN UP1, UR7, UR7 ;  /* 0x00000007000775e3 */ /* 0x000e640008220800 */
[----:B-1----:R-:W-:Y:S01]  /*2f20*/  MOV R9, UR7 ;  /* 0x0000000700097c02 */ /* 0x002fe20008000f00 */
[----:B------:R-:W-:Y:S06]  /*2f30*/  BRA.U UP1, `(.L_x_57) ;  /* 0x0000000101187547 */ /* 0x000fec000b800000 */
.L_x_58:
[----:B------:R-:W-:Y:S05]  /*2f40*/  NANOSLEEP 0x64 ;  /* 0x000000640000795d */ /* 0x000fea0003800000 */
[----:B------:R-:W-:-:S05]  /*2f50*/  UMOV UR7, 0x10 ;  /* 0x0000001000077882 */ /* 0x000fca0000000000 */
[----:B------:R-:W-:Y:S04]  /*2f60*/  DEPBAR.LE SB1, 0x36 ;  /* 0x00009d800000791a */ /* 0x000fe80000000000 */
[----:B------:R-:W1:Y:S02]  /*2f70*/  UTCATOMSWS.2CTA.FIND_AND_SET.ALIGN UP1, UR7, UR7 ;  /* 0x00000007000775e3 */ /* 0x000e640008220800 */
[----:B-1----:R-:W-:Y:S01]  /*2f80*/  MOV R9, UR7 ;  /* 0x0000000700097c02 */ /* 0x002fe20008000f00 */
[----:B------:R-:W-:Y:S05]  /*2f90*/  BRA.U !UP1, `(.L_x_58) ;  /* 0xfffffffd09e87547 */ /* 0x000fea000b83ffff */
.L_x_57:
[----:B------:R-:W1:Y:S01]  /*2fa0*/  LDS R5, [UR6+0x10] ;  /* 0x00001006ff057984 */ /* 0x000e620008000800 */
[----:B------:R-:W-:Y:S01]  /*2fb0*/  IMAD.U32 R3, RZ, RZ, UR37 ;  /* 0x00000025ff037e24 */ /* 0x000fe2000f8e00ff */
[----:B------:R-:W-:-:S03]  /*2fc0*/  MOV R2, UR5 ;  /* 0x0000000500027c02 */ /* 0x000fc60008000f00 */
[----:B------:R-:W-:Y:S01]  /*2fd0*/  VIADD R3, R3, 0x180 ;  /* 0x0000018003037836 */ /* 0x000fe20000000000 */
[----:B-1----:R-:W-:-:S04]  /*2fe0*/  SHF.L.U32 R5, R5, 0x1f, RZ ;  /* 0x0000001f05057819 */ /* 0x002fc800000006ff */
[----:B------:R-:W1:Y:S02]  /*2ff0*/  SYNCS.PHASECHK.TRANS64.TRYWAIT P0, [UR6+0x8], R5 ;  /* 0x00000805ff0075a7 */ /* 0x000e640008001106 */
[----:B-1----:R-:W-:Y:S05]  /*3000*/  @P0 BRA `(.L_x_59) ;  /* 0x0000000000080947 */ /* 0x002fea0003800000 */
[----:B------:R-:W1:Y:S02]  /*3010*/  SYNCS.PHASECHK.TRANS64.TRYWAIT P0, [UR6+0x8], R5 ;  /* 0x00000805ff0075a7 */ /* 0x000e640008001106 */
[----:B-1----:R-:W-:Y:S05]  /*3020*/  @!P0 BRA `(.L_x_60) ;  /* 0x0000009800008947 */ /* 0x002fea0003800000 */
.L_x_59:
[----:B-1----:R-:W-:Y:S01]  /*3030*/  HFMA2 R4, -RZ, RZ, 0, 5.9604644775390625e-08 ;  /* 0x00000001ff047431 */ /* 0x002fe200000001ff */
[----:B------:R-:W-:Y:S01]  /*3040*/  UPRMT UR7, UR5, 0x654, UR8 ;  /* 0x0000065405077896 */ /* 0x000fe20008000008 */
[----:B------:R-:W-:Y:S01]  /*3050*/  IMAD.MOV.U32 R6, RZ, RZ, 0xffff ;  /* 0x0000ffffff067424 */ /* 0x000fe200078e00ff */
[----:B------:R-:W-:Y:S01]  /*3060*/  PRMT R2, R2, 0x654, R3 ;  /* 0x0000065402027816 */ /* 0x000fe20000000003 */
[----:B------:R-:W-:Y:S02]  /*3070*/  IMAD.MOV.U32 R5, RZ, RZ, 0x4 ;  /* 0x00000004ff057424 */ /* 0x000fe400078e00ff */
[----:B------:R-:W-:Y:S01]  /*3080*/  IMAD.SHL.U32 R8, R9, 0x20, RZ ;  /* 0x0000002009087824 */ /* 0x000fe200078e00ff */
[----:B------:R-:W-:Y:S02]  /*3090*/  MOV R3, UR7 ;  /* 0x0000000700037c02 */ /* 0x000fe40008000f00 */
[-C--:B------:R-:W-:Y:S01]  /*30a0*/  SHF.L.U32 R7, R6, R9.reuse, RZ ;  /* 0x0000000906077219 */ /* 0x080fe200000006ff */
[----:B------:R1:W-:Y:S01]  /*30b0*/  SYNCS.ARRIVE.TRANS64.RED RZ, [UR7], R5 ;  /* 0x00000005ffff79a7 */ /* 0x0003e20008000407 */
[----:B------:R-:W-:Y:S01]  /*30c0*/  SHF.L.U32 R6, R4, R9, RZ ;  /* 0x0000000904067219 */ /* 0x000fe200000006ff */
[----:B------:R1:W-:Y:S04]  /*30d0*/  STS [UR37+0x180], R8 ;  /* 0x00018008ff007988 */ /* 0x0003e80008000825 */
[----:B------:R1:W-:Y:S04]  /*30e0*/  STAS [R2.64], R9 ;  /* 0x0000000902007dbd */ /* 0x0003e8000c0008ff */
[----:B------:R1:W-:Y:S04]  /*30f0*/  ATOMS.OR RZ, [UR6+0x14], R7 ;  /* 0x00001407ffff798c */ /* 0x0003e8000b000006 */
[----:B------:R1:W-:Y:S04]  /*3100*/  ATOMS.OR RZ, [UR6+0x18], R6 ;  /* 0x00001806ffff798c */ /* 0x0003e8000b000006 */
[----:B------:R1:W-:Y:S02]  /*3110*/  ATOMS.XOR RZ, [UR6+0x10], R4 ;  /* 0x00001004ffff798c */ /* 0x0003e4000b800006 */
.L_x_56:
[----:B------:R-:W-:Y:S05]  /*3120*/  BSYNC B0 ;  /* 0x0000000000007941 */ /* 0x000fea0003800000 */
.L_x_55:
[----:B------:R-:W-:Y:S05]  /*3130*/  BRA.U UP0, `(.L_x_61) ;  /* 0x00000001006c7547 */ /* 0x000fea000b800000 */
[----:B------:R-:W-:-:S03]  /*3140*/  UMOV UR7, 0xffffffff ;  /* 0xffffffff00077882 */ /* 0x000fc60000000000 */
[----:B------:R-:W-:Y:S05]  /*3150*/  BRA.DIV UR7, `(.L_x_62) ;  /* 0x0000009607cc7947 */ /* 0x000fea000b800000 */
[----:B------:R-:W-:-:S13]  /*3160*/  ELECT P6, URZ, PT ;  /* 0x0000000000ff782f */ /* 0x000fda00038c0000 */
.L_x_210:
[----:B------:R-:W-:Y:S05]  /*3170*/  @!P6 BRA `(.L_x_61) ;  /* 0x00000000005ce947 */ /* 0x000fea0003800000 */
[----:B-1----:R-:W1:Y:S02]  /*3180*/  LDS R3, [UR6+0x10] ;  /* 0x00001006ff037984 */ /* 0x002e640008000800 */
[----:B-1----:R-:W-:-:S04]  /*3190*/  SHF.L.U32 R3, R3, 0x1f, RZ ;  /* 0x0000001f03037819 */ /* 0x002fc800000006ff */
[----:B------:R-:W1:Y:S02]  /*31a0*/  SYNCS.PHASECHK.TRANS64.TRYWAIT P0, [UR6+0x8], R3 ;  /* 0x00000803ff0075a7 */ /* 0x000e640008001106 */
[----:B-1----:R-:W-:Y:S05]  /*31b0*/  @P0 BRA `(.L_x_63) ;  /* 0x0000000000080947 */ /* 0x002fea0003800000 */
[----:B------:R-:W1:Y:S02]  /*31c0*/  SYNCS.PHASECHK.TRANS64.TRYWAIT P0, [UR6+0x8], R3 ;  /* 0x00000803ff0075a7 */ /* 0x000e640008001106 */
[----:B-1----:R-:W-:Y:S05]  /*31d0*/  @!P0 BRA `(.L_x_64) ;  /* 0x0000009400cc8947 */ /* 0x002fea0003800000 */
.L_x_63:
[----:B------:R-:W2:Y:S01]  /*31e0*/  LDS R5, [UR37+0x180] ;  /* 0x00018025ff057984 */ /* 0x000ea20008000800 */
[----:B-1----:R-:W-:Y:S02]  /*31f0*/  HFMA2 R2, -RZ, RZ, 0, 5.9604644775390625e-08 ;  /* 0x00000001ff027431 */ /* 0x002fe400000001ff */
[----:B------:R-:W-:Y:S01]  /*3200*/  IMAD.MOV.U32 R3, RZ, RZ, 0xffff ;  /* 0x0000ffffff037424 */ /* 0x000fe200078e00ff */
[----:B------:R-:W-:Y:S01]  /*3210*/  UPRMT UR7, UR5, 0x654, UR8 ;  /* 0x0000065405077896 */ /* 0x000fe20008000008 */
[----:B--2---:R-:W-:-:S03]  /*3220*/  IMAD.SHL.U32 R4, R5, 0x20, RZ ;  /* 0x0000002005047824 */ /* 0x004fc600078e00ff */
[-C--:B------:R-:W-:Y:S02]  /*3230*/  SHF.L.U32 R3, R3, R5.reuse, RZ ;  /* 0x0000000503037219 */ /* 0x080fe400000006ff */
[----:B------:R-:W-:Y:S01]  /*3240*/  SHF.L.U32 R5, R2, R5, RZ ;  /* 0x0000000502057219 */ /* 0x000fe200000006ff */
[----:B------:R2:W-:Y:S04]  /*3250*/  STS [UR37+0x180], R4 ;  /* 0x00018004ff007988 */ /* 0x0005e80008000825 */
[----:B------:R2:W-:Y:S04]  /*3260*/  ATOMS.OR RZ, [UR6+0x14], R3 ;  /* 0x00001403ffff798c */ /* 0x0005e8000b000006 */
[----:B------:R2:W-:Y:S01]  /*3270*/  ATOMS.OR RZ, [UR6+0x18], R5 ;  /* 0x00001805ffff798c */ /* 0x0005e2000b000006 */
[----:B------:R-:W-:Y:S03]  /*3280*/  SYNCS.ARRIVE.TRANS64.RED.A1T0 RZ, [UR7], RZ ;  /* 0x000000ffffff79a7 */ /* 0x000fe60008100407 */
[----:B------:R2:W-:Y:S01]  /*3290*/  ATOMS.XOR RZ, [UR6+0x10], R2 ;  /* 0x00001002ffff798c */ /* 0x0005e2000b800006 */
[----:B------:R-:W-:Y:S05]  /*32a0*/  BRA `(.L_x_61) ;  /* 0x0000000000107947 */ /* 0x000fea0003800000 */
.L_x_54:
[----:B------:R-:W-:-:S05]  /*32b0*/  MOV R2, 0xffffffff ;  /* 0xffffffff00027802 */ /* 0x000fca0000000f00 */
[----:B------:R1:W-:Y:S02]  /*32c0*/  STS [UR37+0x180], R2 ;  /* 0x00018002ff007988 */ /* 0x0003e40008000825 */
[----:B-1----:R-:W-:Y:S02]  /*32d0*/  MOV R2, 0x32f0 ;  /* 0x000032f000027802 */ /* 0x002fe40000000f00 */
[----:B-----5:R-:W-:Y:S05]  /*32e0*/  CALL.REL.NOINC `($__internal_1_$__cuda_sm10x_tcgen05_guardrail_trap_phase_invalid_during_alloc) ;  /* 0x000000a000207944 */ /* 0x020fea0003c00000 */
.L_x_61:
[----:B------:R-:W-:Y:S05]  /*32f0*/  WARPSYNC.ALL ;  /* 0x0000000000007948 */ /* 0x000fea0003800000 */
[----:B------:R-:W3:Y:S01]  /*3300*/  S2UR UR6, SR_CgaCtaId ;  /* 0x00000000000679c3 */ /* 0x000ee20000008800 */
[----:B------:R-:W-:Y:S01]  /*3310*/  UMOV UR7, 0x400 ;  /* 0x0000040000077882 */ /* 0x000fe20000000000 */
[----:B------:R-:W-:-:S06]  /*3320*/  NOP ;  /* 0x0000000000007918 */ /* 0x000fcc0000000000 */
[----:B------:R-:W-:Y:S06]  /*3330*/  BAR.ARV 0x6, 0xa0 ;  /* 0x0182800000007b1d */ /* 0x000fec0000002000 */
[----:B------:R-:W-:Y:S01]  /*3340*/  LOP3.LUT R10, R10, 0xffff, RZ, 0xc0, !PT ;  /* 0x0000ffff0a0a7812 */ /* 0x000fe200078ec0ff */
[----:B------:R-:W-:Y:S01]  /*3350*/  UISETP.LT.AND UP0, UPT, UR21, 0x1, UPT ;  /* 0x000000011500788c */ /* 0x000fe2000bf01270 */
[----:B------:R-:W-:Y:S01]  /*3360*/  LOP3.LUT R0, R0, 0xffff, RZ, 0xc0, !PT ;  /* 0x0000ffff00007812 */ /* 0x000fe200078ec0ff */
[----:B-1----:R-:W-:Y:S01]  /*3370*/  IMAD.MOV.U32 R9, RZ, RZ, 0x1 ;  /* 0x00000001ff097424 */ /* 0x002fe200078e00ff */
[----:B------:R-:W-:Y:S01]  /*3380*/  R2UR UR12, R10 ;  /* 0x000000000a0c72ca */ /* 0x000fe200000e0000 */
[----:B------:R-:W-:Y:S01]  /*3390*/  USEL UR13, UR21, 0x1, !UP0 ;  /* 0x00000001150d7887 */ /* 0x000fe2000c000000 */
[----:B------:R-:W-:Y:S01]  /*33a0*/  R2UR UR11, R0 ;  /* 0x00000000000b72ca */ /* 0x000fe200000e0000 */
[----:B------:R-:W-:Y:S01]  /*33b0*/  IMAD.MOV.U32 R8, RZ, RZ, RZ ;  /* 0x000000ffff087224 */ /* 0x000fe200078e00ff */
[----:B------:R-:W-:-:S02]  /*33c0*/  UISETP.NE.AND UP3, UPT, UR4, URZ, UPT ;  /* 0x000000ff0400728c */ /* 0x000fc4000bf65270 */
[----:B---3--:R-:W-:Y:S02]  /*33d0*/  ULEA UR6, UR6, UR7, 0x18 ;  /* 0x0000000706067291 */ /* 0x008fe4000f8ec0ff */
[----:B------:R-:W-:Y:S02]  /*33e0*/  UIADD3 UR13, UPT, UPT, -UR13, URZ, URZ ;  /* 0x000000ff0d0d7290 */ /* 0x000fe4000fffe1ff */
[----:B------:R-:W-:Y:S02]  /*33f0*/  UIADD3 UR14, UPT, UPT, UR6, 0x8400, URZ ;  /* 0x00008400060e7890 */ /* 0x000fe4000fffe0ff */
[----:B------:R-:W-:Y:S02]  /*3400*/  UIADD3 UR15, UPT, UPT, UR6, 0x1c400, URZ ;  /* 0x0001c400060f7890 */ /* 0x000fe4000fffe0ff */
[----:B------:R-:W-:Y:S01]  /*3410*/  UIADD3 UR16, UPT, UPT, UR6, 0x30400, URZ ;  /* 0x0003040006107890 */ /* 0x000fe2000fffe0ff */
[----:B--2---:R-:W1:Y:S01]  /*3420*/  LDS R2, [UR6+0x180] ;  /* 0x00018006ff027984 */ /* 0x004e620008000800 */
[----:B------:R-:W-:-:S02]  /*3430*/  USHF.R.U32.HI UR14, URZ, 0x4, UR14 ;  /* 0x00000004ff0e7899 */ /* 0x000fc4000801160e */
[----:B------:R-:W-:Y:S02]  /*3440*/  USHF.R.U32.HI UR15, URZ, 0x4, UR15 ;  /* 0x00000004ff0f7899 */ /* 0x000fe4000801160f */
[----:B------:R-:W-:Y:S02]  /*3450*/  USHF.R.U32.HI UR16, URZ, 0x4, UR16 ;  /* 0x00000004ff107899 */ /* 0x000fe40008011610 */
[----:B------:R-:W-:Y:S02]  /*3460*/  ULOP3.LUT UR14, UR14, 0x3fff, URZ, 0xc0, !UPT ;  /* 0x00003fff0e0e7892 */ /* 0x000fe4000f8ec0ff */
[----:B------:R-:W-:Y:S02]  /*3470*/  ULOP3.LUT UR15, UR15, 0x3fff, URZ, 0xc0, !UPT ;  /* 0x00003fff0f0f7892 */ /* 0x000fe4000f8ec0ff */
[----:B------:R-:W-:Y:S02]  /*3480*/  ULOP3.LUT UR16, UR16, 0x3fff, URZ, 0xc0, !UPT ;  /* 0x00003fff10107892 */ /* 0x000fe4000f8ec0ff */
[----:B------:R-:W-:-:S02]  /*3490*/  ULOP3.LUT UR14, UR14, 0x10000, URZ, 0xfc, !UPT ;  /* 0x000100000e0e7892 */ /* 0x000fc4000f8efcff */
[----:B------:R-:W-:Y:S02]  /*34a0*/  ULOP3.LUT UR15, UR15, 0x10000, URZ, 0xfc, !UPT ;  /* 0x000100000f0f7892 */ /* 0x000fe4000f8efcff */
[----:B------:R-:W-:Y:S01]  /*34b0*/  ULOP3.LUT UR16, UR16, 0x10000, URZ, 0xfc, !UPT ;  /* 0x0001000010107892 */ /* 0x000fe2000f8efcff */
[----:B------:R-:W-:Y:S01]  /*34c0*/  UMOV UR26, URZ ;  /* 0x000000ff001a7c82 */ /* 0x000fe20008000000 */
[----:B------:R-:W-:Y:S01]  /*34d0*/  UMOV UR25, URZ ;  /* 0x000000ff00197c82 */ /* 0x000fe20008000000 */
[----:B-1----:R-:W-:Y:S01]  /*34e0*/  R2UR UR29, R2 ;  /* 0x00000000021d72ca */ /* 0x002fe200000e0000 */
[----:B------:R-:W-:-:S05]  /*34f0*/  IMAD.MOV.U32 R2, RZ, RZ, 0x1020 ;  /* 0x00001020ff027424 */ /* 0x000fca00078e00ff */
[----:B------:R-:W-:Y:S02]  /*3500*/  R2UR UR27, R2 ;  /* 0x00000000021b72ca */ /* 0x000fe400000e0000 */
[----:B------:R-:W-:-:S05]  /*3510*/  CS2R R2, SRZ ;  /* 0x0000000000027805 */ /* 0x000fca000001ff00 */
[----:B------:R-:W-:Y:S02]  /*3520*/  ULOP3.LUT UR7, UR29, 0x1, URZ, 0xc0, !UPT ;  /* 0x000000011d077892 */ /* 0x000fe4000f8ec0ff */
[----:B------:R-:W-:Y:S02]  /*3530*/  UIADD3 UR28, UPT, UPT, UR29, 0x100, URZ ;  /* 0x000001001d1c7890 */ /* 0x000fe4000fffe0ff */
[----:B------:R-:W-:-:S04]  /*3540*/  ULOP3.LUT UR7, UR7, 0x494, URZ, 0xfc, !UPT ;  /* 0x0000049407077892 */ /* 0x000fc8000f8efcff */
[----:B------:R-:W-:-:S12]  /*3550*/  UPRMT UR27, UR7, 0x5410, UR27 ;  /* 0x00005410071b7896 */ /* 0x000fd8000800001b */
.L_x_73:
[C---:B------:R-:W-:Y:S02]  /*3560*/  LEA R0, R8.reuse, UR6, 0x3 ;  /* 0x0000000608007c11 */ /* 0x040fe4000f8e18ff */
[----:B------:R-:W-:Y:S02]  /*3570*/  SHF.L.U32 R5, R3, 0x1f, RZ ;  /* 0x0000001f03057819 */ /* 0x000fe400000006ff */
[----:B------:R-:W-:Y:S02]  /*3580*/  LEA R4, R8, UR6, 0x4 ;  /* 0x0000000608047c11 */ /* 0x000fe4000f8e20ff */
[----:B------:R-:W1:Y:S02]  /*3590*/  SYNCS.PHASECHK.TRANS64.TRYWAIT P0, [R0+URZ+0xf0], R5 ;  /* 0x0000f005000075a7 */ /* 0x000e6400080011ff */
[----:B-1234-:R-:W-:Y:S05]  /*35a0*/  @!P0 BRA `(.L_x_65) ;  /* 0x0000009000f08947 */ /* 0x01efea0003800000 */
.L_x_211:
[----:B-1----:R-:W1:Y:S01]  /*35b0*/  LDS.128 R4, [R4+0x160] ;  /* 0x0001600004047984 */ /* 0x002e620000000c00 */
[----:B------:R-:W-:Y:S02]  /*35c0*/  VIADD R0, R0, 0x100 ;  /* 0x0000010000007836 */ /* 0x000fe40000000000 */
        /* <DEDUP_REMOVED lines=9> */
[----:B-1----:R-:W-:Y:S01]  /*3660*/  LOP3.LUT P1, RZ, R6, 0x1, RZ, 0xc0, !PT ;  /* 0x0000000106ff7812 */ /* 0x002fe2000782c0ff */
[----:B--2---:R-:W-:-:S12]  /*3670*/  BRA.U UP3, `(.L_x_66) ;  /* 0x0000000503447547 */ /* 0x004fd8000b800000 */
[----:B------:R-:W1:Y:S01]  /*3680*/  LDCU UR7, c[0x0][0x38c] ;  /* 0x00007180ff0777ac */ /* 0x000e620008000800 */
[----:B------:R-:W-:Y:S02]  /*3690*/  PLOP3.LUT P2, PT, PT, PT, PT, 0x80, 0x8 ;  /* 0x000000000008781c */ /* 0x000fe40003f4f070 */
[----:B------:R-:W-:Y:S01]  /*36a0*/  SHF.L.U32 R5, R9, 0x1f, RZ ;  /* 0x0000001f09057819 */ /* 0x000fe200000006ff */
[----:B------:R-:W-:Y:S02]  /*36b0*/  ULEA UR9, UR26, UR6, 0x3 ;  /* 0x000000061a097291 */ /* 0x000fe4000f8e18ff */
[----:B------:R-:W-:Y:S02]  /*36c0*/  ULEA UR10, UR26, UR29, 0x7 ;  /* 0x0000001d1a0a7291 */ /* 0x000fe4000f8e38ff */
[----:B-1----:R-:W-:-:S06]  /*36d0*/  UISETP.GE.AND UP0, UPT, UR7, 0x1, UPT ;  /* 0x000000010700788c */ /* 0x002fcc000bf06270 */
[----:B------:R-:W-:-:S05]  /*36e0*/  PLOP3.LUT P0, PT, PT, PT, UP0, 0x80, 0x8 ;  /* 0x000000000008781c */ /* 0x000fca0003f0f008 */
[----:B------:R-:W-:-:S08]  /*36f0*/  @UP0 ULEA UR7, UR25, UR6, 0x3 ;  /* 0x0000000619070291 */ /* 0x000fd0000f8e18ff */
[----:B------:R-:W-:-:S04]  /*3700*/  @P0 SHF.L.U32 R0, R2, 0x1f, RZ ;  /* 0x0000001f02000819 */ /* 0x000fc800000006ff */
[----:B------:R1:W2:Y:S01]  /*3710*/  @P0 SYNCS.PHASECHK.TRANS64.TRYWAIT P2, [UR7], R0 ;  /* 0x00000000ff0005a7 */ /* 0x0002a20008041107 */
[----:B------:R-:W3:Y:S02]  /*3720*/  SYNCS.PHASECHK.TRANS64.TRYWAIT P0, [UR9+0x120], R5 ;  /* 0x00012005ff0075a7 */ /* 0x000ee40008001109 */
[----:B-123--:R-:W-:Y:S05]  /*3730*/  @!P0 BRA `(.L_x_67) ;  /* 0x0000009000a08947 */ /* 0x00efea0003800000 */
.L_x_213:
[----:B------:R-:W-:Y:S05]  /*3740*/  BRA.U !UP0, `(.L_x_68) ;  /* 0x0000000508047547 */ /* 0x000fea000b800000 */
[----:B------:R-:W-:Y:S01]  /*3750*/  HFMA2 R4, -RZ, RZ, 0, 0.0005035400390625 ;  /* 0x00001020ff047431 */ /* 0x000fe200000001ff */
[----:B------:R-:W-:Y:S01]  /*3760*/  UMOV UR24, URZ ;  /* 0x000000ff00187c82 */ /* 0x000fe20008000000 */
[----:B------:R-:W-:Y:S01]  /*3770*/  UMOV UR23, 0x1 ;  /* 0x0000000100177882 */ /* 0x000fe20000000000 */
[----:B------:R-:W-:Y:S01]  /*3780*/  UMOV UR17, UR25 ;  /* 0x0000001900117c82 */ /* 0x000fe20008000000 */
[----:B------:R-:W-:Y:S01]  /*3790*/  UMOV UR22, UR13 ;  /* 0x0000000d00167c82 */ /* 0x000fe20008000000 */
[----:B------:R-:W-:Y:S01]  /*37a0*/  UMOV UR20, UR21 ;  /* 0x0000001500147c82 */ /* 0x000fe20008000000 */
[----:B------:R-:W-:-:S05]  /*37b0*/  UMOV UR19, URZ ;  /* 0x000000ff00137c82 */ /* 0x000fca0008000000 */
.L_x_72:
[----:B------:R-:W-:Y:S02]  /*37c0*/  UIADD3 UR22, UPT, UPT, UR22, 0x1, URZ ;  /* 0x0000000116167890 */ /* 0x000fe4000fffe0ff */
[----:B---3--:R-:W-:Y:S02]  /*37d0*/  ULEA UR8, UR17, UR6, 0x3 ;  /* 0x0000000611087291 */ /* 0x008fe4000f8e18ff */
[----:B------:R-:W-:Y:S01]  /*37e0*/  UISETP.NE.AND UP0, UPT, UR22, URZ, UPT ;  /* 0x000000ff1600728c */ /* 0x000fe2000bf05270 */
[----:B--2---:R-:W-:Y:S10]  /*37f0*/  @P2 BRA `(.L_x_69) ;  /* 0x00000000000c2947 */ /* 0x004ff40003800000 */
[----:B-1----:R-:W-:Y:S04]  /*3800*/  SHF.L.U32 R5, R2, 0x1f, RZ ;  /* 0x0000001f02057819 */ /* 0x002fe800000006ff */
[----:B------:R-:W1:Y:S02]  /*3810*/  SYNCS.PHASECHK.TRANS64.TRYWAIT P0, [UR8], R5 ;  /* 0x00000005ff0075a7 */ /* 0x000e640008001108 */
[----:B-1----:R-:W-:Y:S05]  /*3820*/  @!P0 BRA `(.L_x_70) ;  /* 0x00000090007c8947 */ /* 0x002fea0003800000 */
.L_x_69:
[----:B------:R-:W-:Y:S01]  /*3830*/  UISETP.NE.AND UP1, UPT, UR20, 0x1, UPT ;  /* 0x000000011400788c */ /* 0x000fe2000bf25270 */
[----:B------:R-:W-:Y:S01]  /*3840*/  PLOP3.LUT P2, PT, PT, PT, PT, 0x80, 0x8 ;  /* 0x000000000008781c */ /* 0x000fe20003f4f070 */
[----:B------:R-:W-:Y:S04]  /*3850*/  UIADD3 UR25, UPT, UPT, UR17, 0x1, URZ ;  /* 0x0000000111197890 */ /* 0x000fe8000fffe0ff */
[----:B------:R-:W-:Y:S01]  /*3860*/  UISETP.NE.AND UP2, UPT, UR25, 0xa, UPT ;  /* 0x0000000a1900788c */ /* 0x000fe2000bf45270 */
[----:B------:R-:W-:Y:S03]  /*3870*/  PLOP3.LUT P0, PT, PT, PT, UP1, 0x80, 0x8 ;  /* 0x000000000008781c */ /* 0x000fe60003f0f018 */
[----:B------:R-:W-:Y:S02]  /*3880*/  USEL UR18, URZ, 0x1, UP2 ;  /* 0x00000001ff127887 */ /* 0x000fe40009000000 */
[----:B------:R-:W-:Y:S04]  /*3890*/  USEL UR25, UR25, URZ, UP2 ;  /* 0x000000ff19197287 */ /* 0x000fe80009000000 */
[----:B------:R-:W-:Y:S01]  /*38a0*/  @UP1 ULEA UR7, UR25, UR6, 0x3 ;  /* 0x0000000619071291 */ /* 0x000fe2000f8e18ff */
[----:B------:R-:W-:Y:S04]  /*38b0*/  LOP3.LUT R2, R2, UR18, RZ, 0x3c, !PT ;  /* 0x0000001202027c12 */ /* 0x000fe8000f8e3cff */
[----:B-1----:R-:W-:Y:S04]  /*38c0*/  @P0 SHF.L.U32 R0, R2, 0x1f, RZ ;  /* 0x0000001f02000819 */ /* 0x002fe800000006ff */
[----:B------:R1:W2:Y:S01]  /*38d0*/  @P0 SYNCS.PHASECHK.TRANS64.TRYWAIT P2, [UR7], R0 ;  /* 0x00000000ff0005a7 */ /* 0x0002a20008041107 */
[----:B------:R-:W-:Y:S04]  /*38e0*/  ULOP3.LUT UR7, UR23, 0x1, URZ, 0xc0, !UPT ;  /* 0x0000000117077892 */ /* 0x000fe8000f8ec0ff */
[----:B------:R-:W-:Y:S09]  /*38f0*/  UISETP.NE.U32.AND UP1, UPT, UR7, 0x1, UPT ;  /* 0x000000010700788c */ /* 0x000ff2000bf25070 */
[----:B------:R-:W-:Y:S05]  /*3900*/  BRA.U UP1, `(.L_x_71) ;  /* 0x0000000101107547 */ /* 0x000fea000b800000 */
[----:B------:R-:W-:Y:S01]  /*3910*/  ULEA UR30, UR17, UR16, 0x7 ;  /* 0x00000010111e7291 */ /* 0x000fe2000f8e38ff */
[----:B------:R-:W-:Y:S08]  /*3920*/  UMOV UR31, 0x4008 ;  /* 0x00004008001f7882 */ /* 0x000ff00000000000 */
[----:B------:R3:W-:Y:S01]  /*3930*/  UTCCP.T.S.2CTA.128dp128bit tmem[UR29+0x100], gdesc[UR30] ;  /* 0x0001001e1d0079e7 */ /* 0x0007e20008380000 */
[----:B------:R-:W-:Y:S02]  /*3940*/  NOP ;  /* 0x0000000000007918 */ /* 0x000fe40000000000 */
.L_x_71:
[----:B------:R-:W-:Y:S01]  /*3950*/  ELECT P0, URZ, PT ;  /* 0x0000000000ff782f */ /* 0x000fe20003800000 */
[----:B------:R-:W-:Y:S02]  /*3960*/  ULEA UR7, UR24, UR28, 0x1 ;  /* 0x0000001c18077291 */ /* 0x000fe4000f8e08ff */
[----:B------:R-:W-:Y:S02]  /*3970*/  ULEA UR32, UR17, UR15, 0x9 ;  /* 0x0000000f11207291 */ /* 0x000fe4000f8e48ff */
[----:B------:R-:W-:Y:S02]  /*3980*/  UIADD3 UR18, UPT, UPT, UR7, 0x1, URZ ;  /* 0x0000000107127890 */ /* 0x000fe4000fffe0ff */
[----:B------:R-:W-:Y:S02]  /*3990*/  UISETP.NE.U32.AND UP1, UPT, UR19, URZ, UPT ;  /* 0x000000ff1300728c */ /* 0x000fe4000bf25070 */
[----:B---3--:R-:W-:Y:S02]  /*39a0*/  ULOP3.LUT UR31, UR18, 0x1, URZ, 0xc0, !UPT ;  /* 0x00000001121f7892 */ /* 0x008fe4000f8ec0ff */
[----:B------:R-:W-:Y:S02]  /*39b0*/  ULOP3.LUT UR38, UR7, 0xfffffffe, URZ, 0xc0, !UPT ;  /* 0xfffffffe07267892 */ /* 0x000fe4000f8ec0ff */
[----:B------:R-:W-:Y:S01]  /*39c0*/  @P0 R2UR UR30, R4 ;  /* 0x00000000041e02ca */ /* 0x000fe200000e0000 */
[----:B------:R-:W-:Y:S02]  /*39d0*/  ULOP3.LUT UR31, UR31, 0x494, URZ, 0xfc, !UPT ;  /* 0x000004941f1f7892 */ /* 0x000fe4000f8efcff */
[----:B------:R-:W-:Y:S02]  /*39e0*/  UIADD3 UR36, UPT, UPT, UR32, 0x4, URZ ;  /* 0x0000000420247890 */ /* 0x000fe4000fffe0ff */
[----:B------:R-:W-:Y:S02]  /*39f0*/  ULOP3.LUT UR40, UR18, 0xfffffffe, URZ, 0xc0, !UPT ;  /* 0xfffffffe12287892 */ /* 0x000fe4000f8ec0ff */
[----:B------:R-:W-:Y:S01]  /*3a00*/  UIADD3 UR8, UPT, UPT, UR8, 0x50, URZ ;  /* 0x0000005008087890 */ /* 0x000fe2000fffe0ff */
[----:B------:R-:W-:Y:S01]  /*3a10*/  IMAD.U32 R5, RZ, RZ, UR31 ;  /* 0x0000001fff057e24 */ /* 0x000fe2000f8e00ff */
[----:B------:R-:W-:Y:S02]  /*3a20*/  UIADD3 UR23, UPT, UPT, UR23, 0x1, URZ ;  /* 0x0000000117177890 */ /* 0x000fe4000fffe0ff */
[----:B------:R-:W-:Y:S02]  /*3a30*/  UIADD3 UR20, UPT, UPT, UR20, -0x1, URZ ;  /* 0xffffffff14147890 */ /* 0x000fe4000fffe0ff */
[----:B------:R-:W-:Y:S01]  /*3a40*/  ULOP3.LUT UR24, UR24, 0x1, URZ, 0x3c, !UPT ;  /* 0x0000000118187892 */ /* 0x000fe2000f8e3cff */
[----:B-1----:R-:W-:Y:S01]  /*3a50*/  IMAD.U32 R0, RZ, RZ, UR30 ;  /* 0x0000001eff007e24 */ /* 0x002fe2000f8e00ff */
[----:B------:R-:W-:Y:S01]  /*3a60*/  ULEA UR30, UR17, UR14, 0x9 ;  /* 0x0000000e111e7291 */ /* 0x000fe2000f8e48ff */
[----:B------:R-:W-:Y:S01]  /*3a70*/  UMOV UR33, 0x40004040 ;  /* 0x4000404000217882 */ /* 0x000fe20000000000 */
[----:B------:R-:W-:Y:S02]  /*3a80*/  UMOV UR31, 0x80004020 ;  /* 0x80004020001f7882 */ /* 0x000fe40000000000 */
[----:B------:R-:W-:Y:S01]  /*3a90*/  UIADD3 UR34, UPT, UPT, UR30, 0x2, URZ ;  /* 0x000000021e227890 */ /* 0x000fe2000fffe0ff */
[----:B------:R-:W-:Y:S01]  /*3aa0*/  @P0 PRMT R0, R5, 0x5410, R0 ;  /* 0x0000541005000816 */ /* 0x000fe20000000000 */
[----:B------:R-:W-:Y:S01]  /*3ab0*/  UMOV UR39, UR27 ;  /* 0x0000001b00277c82 */ /* 0x000fe20008000000 */
[----:B------:R-:W-:Y:S01]  /*3ac0*/  UMOV UR37, 0x40004040 ;  /* 0x4000404000257882 */ /* 0x000fe20000000000 */
[----:B------:R-:W-:Y:S01]  /*3ad0*/  UMOV UR35, 0x80004020 ;  /* 0x8000402000237882 */ /* 0x000fe20000000000 */
[----:B------:R-:W-:Y:S01]  /*3ae0*/  @P0 R2UR UR17, R0 ;  /* 0x00000000001102ca */ /* 0x000fe200000e0000 */
[----:B------:R3:W-:Y:S01]  /*3af0*/  UTCHMMA.2CTA gdesc[UR30], gdesc[UR32], tmem[UR10], tmem[UR38], idesc[UR39], UP1 ;  /* 0x00ff26201e0075ea */ /* 0x0007e20008a0000a */
[----:B------:R-:W-:Y:S11]  /*3b00*/  UMOV UR19, 0x1 ;  /* 0x0000000100137882 */ /* 0x000ff60000000000 */
[----:B------:R-:W-:Y:S01]  /*3b10*/  UMOV UR41, UR17 ;  /* 0x0000001100297c82 */ /* 0x000fe20008000000 */
[----:B------:R-:W-:Y:S01]  /*3b20*/  UMOV UR17, UR25 ;  /* 0x0000001900117c82 */ /* 0x000fe20008000000 */
[----:B------:R3:W-:Y:S01]  /*3b30*/  UTCHMMA.2CTA gdesc[UR34], gdesc[UR36], tmem[UR10], tmem[UR40], idesc[UR41], UPT ;  /* 0x00ff2824220075ea */ /* 0x0007e2000ba0000a */
[----:B------:R3:W-:Y:S01]  /*3b40*/  UTCBAR.2CTA.MULTICAST [UR8], URZ, UR12 ;  /* 0x000000ff080073e9 */ /* 0x0007e2000820080c */
[----:B------:R-:W-:Y:S05]  /*3b50*/  BRA.U UP0, `(.L_x_72) ;  /* 0xfffffffd00187547 */ /* 0x000fea000b83ffff */
.L_x_68:
[----:B------:R-:W-:-:S09]  /*3b60*/  UIADD3 UR9, UPT, UPT, UR9, 0x110, URZ ;  /* 0x0000011009097890 */ /* 0x000fd2000fffe0ff */
[----:B------:R4:W-:Y:S01]  /*3b70*/  UTCBAR.2CTA.MULTICAST [UR9], URZ, UR11 ;  /* 0x000000ff090073e9 */ /* 0x0009e2000820080b */
[----:B------:R-:W-:Y:S02]  /*3b80*/  NOP ;  /* 0x0000000000007918 */ /* 0x000fe40000000000 */
.L_x_66:
[----:B------:R-:W-:Y:S01]  /*3b90*/  UIADD3 UR26, UPT, UPT, UR26, 0x1, URZ ;  /* 0x000000011a1a7890 */ /* 0x000fe2000fffe0ff */
[----:B------:R-:W-:-:S03]  /*3ba0*/  ISETP.NE.AND P0, PT, R8, 0x2, PT ;  /* 0x000000020800780c */ /* 0x000fc60003f05270 */
[----:B------:R-:W-:Y:S01]  /*3bb0*/  UISETP.NE.AND UP0, UPT, UR26, 0x2, UPT ;  /* 0x000000021a00788c */ /* 0x000fe2000bf05270 */
[----:B-1----:R-:W-:Y:S02]  /*3bc0*/  SEL R0, RZ, 0x1, P0 ;  /* 0x00000001ff007807 */ /* 0x002fe40000000000 */
[----:B------:R-:W-:Y:S01]  /*3bd0*/  SEL R8, R8, RZ, P0 ;  /* 0x000000ff08087207 */ /* 0x000fe20000000000 */
[----:B------:R-:W-:Y:S01]  /*3be0*/  USEL UR7, URZ, 0x1, UP0 ;  /* 0x00000001ff077887 */ /* 0x000fe20008000000 */
[----:B------:R-:W-:Y:S01]  /*3bf0*/  LOP3.LUT R3, R3, R0, RZ, 0x3c, !PT ;  /* 0x0000000003037212 */ /* 0x000fe200078e3cff */
[----:B------:R-:W-:-:S04]  /*3c00*/  USEL UR26, UR26, URZ, UP0 ;  /* 0x000000ff1a1a7287 */ /* 0x000fc80008000000 */
[----:B------:R-:W-:Y:S01]  /*3c10*/  LOP3.LUT R9, R9, UR7, RZ, 0x3c, !PT ;  /* 0x0000000709097c12 */ /* 0x000fe2000f8e3cff */
[----:B------:R-:W-:Y:S07]  /*3c20*/  @P1 BRA `(.L_x_73) ;  /* 0xfffffff8004c1947 */ /* 0x000fee000383ffff */
[----:B------:R-:W1:Y:S01]  /*3c30*/  S2UR UR7, SR_CgaCtaId ;  /* 0x00000000000779c3 */ /* 0x000e620000008800 */
[----:B------:R-:W-:Y:S01]  /*3c40*/  ELECT P0, URZ, PT ;  /* 0x0000000000ff782f */ /* 0x000fe20003800000 */
[----:B------:R-:W-:Y:S01]  /*3c50*/  HFMA2 R0, -RZ, RZ, 0, 5.9604644775390625e-08 ;  /* 0x00000001ff007431 */ /* 0x000fe200000001ff */
[----:B---3--:R-:W-:-:S05]  /*3c60*/  UMOV UR8, 0x40 ;  /* 0x0000004000087882 */ /* 0x008fca0000000000 */
[----:B------:R-:W-:Y:S01]  /*3c70*/  UVIRTCOUNT.DEALLOC.SMPOOL 0x80 ;  /* 0x000000800000784c */ /* 0x000fe20000000000 */
[----:B------:R-:W-:Y:S02]  /*3c80*/  UISETP.NE.AND UP0, UPT, UR4, URZ, UPT ;  /* 0x000000ff0400728c */ /* 0x000fe4000bf05270 */
[----:B-1----:R-:W-:-:S09]  /*3c90*/  ULEA UR7, UR7, UR8, 0x18 ;  /* 0x0000000807077291 */ /* 0x002fd2000f8ec0ff */
[----:B------:R1:W-:Y:S01]  /*3ca0*/  @P0 STS.U8 [UR7+0x1c], R0 ;  /* 0x00001c00ff000988 */ /* 0x0003e20008000007 */
[----:B------:R-:W-:Y:S05]  /*3cb0*/  BRA.U UP0, `(.L_x_74) ;  /* 0x0000000100587547 */ /* 0x000fea000b800000 */
[----:B------:R-:W-:Y:S01]  /*3cc0*/  UIADD3 UR8, UPT, UPT, UR6, 0x120, URZ ;  /* 0x0000012006087890 */ /* 0x000fe2000fffe0ff */
[----:B------:R-:W-:-:S03]  /*3cd0*/  SHF.L.U32 R3, R9, 0x1f, RZ ;  /* 0x0000001f09037819 */ /* 0x000fc600000006ff */
[----:B------:R-:W-:-:S09]  /*3ce0*/  ULEA UR4, UR26, UR8, 0x3 ;  /* 0x000000081a047291 */ /* 0x000fd2000f8e18ff */
[----:B------:R-:W3:Y:S02]  /*3cf0*/  SYNCS.PHASECHK.TRANS64.TRYWAIT P0, [UR4], R3 ;  /* 0x00000003ff0075a7 */ /* 0x000ee40008001104 */
[----:B---3--:R-:W-:Y:S05]  /*3d00*/  @!P0 BRA `(.L_x_75) ;  /* 0x0000008c005c8947 */ /* 0x008fea0003800000 */
.L_x_216:
[----:B----4-:R-:W-:-:S04]  /*3d10*/  UIADD3 UR9, UPT, UPT, UR26, 0x1, URZ ;  /* 0x000000011a097890 */ /* 0x010fc8000fffe0ff */
[----:B------:R-:W-:-:S04]  /*3d20*/  UISETP.NE.AND UP1, UPT, UR9, 0x2, UPT ;  /* 0x000000020900788c */ /* 0x000fc8000bf25270 */
[----:B------:R-:W-:Y:S02]  /*3d30*/  USEL UR4, URZ, 0x1, UP1 ;  /* 0x00000001ff047887 */ /* 0x000fe40008800000 */
[----:B------:R-:W-:-:S04]  /*3d40*/  USEL UR9, UR9, URZ, UP1 ;  /* 0x000000ff09097287 */ /* 0x000fc80008800000 */
[----:B------:R-:W-:Y:S01]  /*3d50*/  ULEA UR9, UR9, UR8, 0x3 ;  /* 0x0000000809097291 */ /* 0x000fe2000f8e18ff */
[----:B-1----:R-:W-:-:S04]  /*3d60*/  LOP3.LUT R3, R9, UR4, RZ, 0x3c, !PT ;  /* 0x0000000409037c12 */ /* 0x002fc8000f8e3cff */
[----:B------:R-:W-:Y:S01]  /*3d70*/  SHF.L.U32 R3, R3, 0x1f, RZ ;  /* 0x0000001f03037819 */ /* 0x000fe200000006ff */
[----:B------:R-:W-:-:S04]  /*3d80*/  IMAD.U32 R0, RZ, RZ, UR9 ;  /* 0x00000009ff007e24 */ /* 0x000fc8000f8e00ff */
[----:B------:R1:W3:Y:S03]  /*3d90*/  SYNCS.PHASECHK.TRANS64.TRYWAIT P0, [R0+URZ], R3 ;  /* 0x00000003000075a7 */ /* 0x0002e600080011ff */
[----:B---3--:R-:W-:Y:S05]  /*3da0*/  @!P0 NANOSLEEP.SYNCS 0x989680 ;  /* 0x009896800000895d */ /* 0x008fea0003900000 */
[----:B------:R-:W3:Y:S02]  /*3db0*/  @!P0 SYNCS.PHASECHK.TRANS64 P0, [R0+URZ], R3 ;  /* 0x00000003000085a7 */ /* 0x000ee400080010ff */
[----:B---3--:R-:W-:Y:S05]  /*3dc0*/  @P0 BRA `(.L_x_76) ;  /* 0x0000000000200947 */ /* 0x008fea0003800000 */
.L_x_77:
[----:B---3--:R3:W4:Y:S02]  /*3dd0*/  SYNCS.PHASECHK.TRANS64.TRYWAIT P0, [R0+URZ], R3 ;  /* 0x00000003000075a7 */ /* 0x00872400080011ff */
[----:B----4-:R-:W-:Y:S05]  /*3de0*/  @!P0 NANOSLEEP.SYNCS 0x989680 ;  /* 0x009896800000895d */ /* 0x010fea0003900000 */
[----:B------:R-:W4:Y:S02]  /*3df0*/  @!P0 SYNCS.PHASECHK.TRANS64 P0, [R0+URZ], R3 ;  /* 0x00000003000085a7 */ /* 0x000f2400080010ff */
[----:B----4-:R-:W-:Y:S05]  /*3e00*/  @!P0 BRA `(.L_x_77) ;  /* 0xfffffffc00f08947 */ /* 0x010fea000383ffff */
[----:B------:R-:W-:Y:S05]  /*3e10*/  BRA `(.L_x_76) ;  /* 0x00000000000c7947 */ /* 0x000fea0003800000 */
.L_x_74:
[----:B------:R-:W-:-:S04]  /*3e20*/  UIADD3 UR4, UPT, UPT, UR6, 0x150, URZ ;  /* 0x0000015006047890 */ /* 0x000fc8000fffe0ff */
[----:B------:R-:W-:-:S09]  /*3e30*/  UPRMT UR4, UR5, 0x654, UR4 ;  /* 0x0000065405047896 */ /* 0x000fd20008000004 */
[----:B------:R-:W-:Y:S03]  /*3e40*/  SYNCS.ARRIVE.TRANS64.RED.A1T0 RZ, [UR4], RZ ;  /* 0x000000ffffff79a7 */ /* 0x000fe60008100404 */
.L_x_76:
[----:B-1-3--:R-:W-:Y:S01]  /*3e50*/  SHF.L.U32 R3, RZ, 0x1f, RZ ;  /* 0x0000001fff037819 */ /* 0x00afe200000006ff */
[----:B------:R-:W-:Y:S01]  /*3e60*/  UIADD3 UR4, UPT, UPT, UR6, 0x150, URZ ;  /* 0x0000015006047890 */ /* 0x000fe2000fffe0ff */
[----:B------:R-:W-:Y:S02]  /*3e70*/  PLOP3.LUT P0, PT, PT, PT, UP0, 0x80, 0x8 ;  /* 0x000000000008781c */ /* 0x000fe40003f0f008 */
[----:B------:R-:W1:Y:S02]  /*3e80*/  SYNCS.PHASECHK.TRANS64.TRYWAIT P1, [UR6+0x150], R3 ;  /* 0x00015003ff0075a7 */ /* 0x000e640008021106 */
[----:B-1----:R-:W-:Y:S09]  /*3e90*/  @!P1 BRA `(.L_x_78) ;  /* 0x0000008c00109947 */ /* 0x002ff20003800000 */
.L_x_218:
[----:B------:R-:W-:Y:S02]  /*3ea0*/  @!UP0 UPRMT UR4, UR5, 0x654, UR4 ;  /* 0x0000065405048896 */ /* 0x000fe40008000004 */
[----:B------:R-:W-:Y:S01]  /*3eb0*/  ULOP3.LUT UR5, UR29, 0xffff, URZ, 0xc0, !UPT ;  /* 0x0000ffff1d057892 */ /* 0x000fe2000f8ec0ff */
[----:B------:R-:W-:-:S03]  /*3ec0*/  UMOV UR8, 0xffff ;  /* 0x0000ffff00087882 */ /* 0x000fc60000000000 */
[----:B------:R-:W-:-:S03]  /*3ed0*/  USHF.R.U32.HI UR5, URZ, 0x5, UR5 ;  /* 0x00000005ff057899 */ /* 0x000fc60008011605 */
[----:B------:R-:W-:Y:S01]  /*3ee0*/  @!P0 SYNCS.ARRIVE.TRANS64.RED.A1T0 RZ, [UR4], RZ ;  /* 0x000000ffffff89a7 */ /* 0x000fe20008100404 */
[----:B------:R-:W-:Y:S01]  /*3ef0*/  NOP ;  /* 0x0000000000007918 */ /* 0x000fe20000000000 */
[----:B-1----:R-:W1:Y:S01]  /*3f00*/  LDS R0, [UR7+0x14] ;  /* 0x00001407ff007984 */ /* 0x002e620008000800 */
[----:B------:R-:W-:Y:S01]  /*3f10*/  USHF.L.U32 UR8, UR8, UR5, URZ ;  /* 0x0000000508087299 */ /* 0x000fe200080006ff */
[----:B------:R-:W-:Y:S02]  /*3f20*/  UMOV UR4, 0x1 ;  /* 0x0000000100047882 */ /* 0x000fe40000000000 */
[----:B------:R-:W-:-:S03]  /*3f30*/  USHF.L.U32 UR4, UR4, UR5, URZ ;  /* 0x0000000504047299 */ /* 0x000fc600080006ff */
[----:B-1----:R-:W-:-:S04]  /*3f40*/  LOP3.LUT R0, R0, UR8, RZ, 0xc0, !PT ;  /* 0x0000000800007c12 */ /* 0x002fc8000f8ec0ff */
[----:B------:R-:W-:-:S13]  /*3f50*/  ISETP.NE.AND P0, PT, R0, UR8, PT ;  /* 0x0000000800007c0c */ /* 0x000fda000bf05270 */
[----:B------:R-:W-:Y:S05]  /*3f60*/  @P0 BRA `(.L_x_79) ;  /* 0x0000000000580947 */ /* 0x000fea0003800000 */
[----:B------:R-:W1:Y:S02]  /*3f70*/  LDS R0, [UR7+0x18] ;  /* 0x00001807ff007984 */ /* 0x000e640008000800 */
[----:B-1----:R-:W-:-:S04]  /*3f80*/  LOP3.LUT R0, R0, UR4, RZ, 0xc0, !PT ;  /* 0x0000000400007c12 */ /* 0x002fc8000f8ec0ff */
[----:B------:R-:W-:-:S13]  /*3f90*/  ISETP.NE.AND P0, PT, R0, UR4, PT ;  /* 0x0000000400007c0c */ /* 0x000fda000bf05270 */
[----:B------:R-:W-:Y:S05]  /*3fa0*/  @P0 BRA `(.L_x_80) ;  /* 0x00000000003c0947 */ /* 0x000fea0003800000 */
[----:B------:R-:W1:Y:S01]  /*3fb0*/  S2R R2, SR_LANEID ;  /* 0x0000000000027919 */ /* 0x000e620000000000 */
[----:B------:R-:W-:Y:S01]  /*3fc0*/  ULOP3.LUT UR8, URZ, UR8, URZ, 0x33, !UPT ;  /* 0x00000008ff087292 */ /* 0x000fe2000f8e33ff */
[----:B------:R-:W-:Y:S01]  /*3fd0*/  LOP3.LUT R4, RZ, UR4, RZ, 0x33, !PT ;  /* 0x00000004ff047c12 */ /* 0x000fe2000f8e33ff */
[----:B------:R-:W-:Y:S02]  /*3fe0*/  VOTEU.ANY UR6, UPT, PT ;  /* 0x0000000000067886 */ /* 0x000fe400038e0100 */
[----:B------:R-:W-:Y:S01]  /*3ff0*/  UFLO.U32 UR6, UR6 ;  /* 0x00000006000672bd */ /* 0x000fe200080e0000 */
[----:B------:R-:W3:Y:S01]  /*4000*/  REDUX UR4, R4 ;  /* 0x00000000040473c4 */ /* 0x000ee20000000000 */
[----:B------:R-:W-:-:S06]  /*4010*/  IMAD.U32 R0, RZ, RZ, UR8 ;  /* 0x00000008ff007e24 */ /* 0x000fcc000f8e00ff */
[----:B------:R1:W-:Y:S01]  /*4020*/  UTCATOMSWS.AND URZ, UR8 ;  /* 0x0000000800ff79e3 */ /* 0x0003e20008000000 */
[----:B------:R-:W2:Y:S01]  /*4030*/  REDUX UR5, R0 ;  /* 0x00000000000573c4 */ /* 0x000ea20000000000 */
[----:B-1----:R-:W-:Y:S01]  /*4040*/  ISETP.EQ.U32.AND P0, PT, R2, UR6, PT ;  /* 0x0000000602007c0c */ /* 0x002fe2000bf02070 */
[----:B---3--:R-:W-:Y:S01]  /*4050*/  IMAD.U32 R2, RZ, RZ, UR4 ;  /* 0x00000004ff027e24 */ /* 0x008fe2000f8e00ff */
[----:B--2---:R-:W-:-:S11]  /*4060*/  MOV R3, UR5 ;  /* 0x0000000500037c02 */ /* 0x004fd60008000f00 */
[----:B------:R1:W-:Y:S04]  /*4070*/  @P0 ATOMS.AND RZ, [UR7+0x14], R3 ;  /* 0x00001403ffff098c */ /* 0x0003e8000a800007 */
[----:B------:R1:W-:Y:S01]  /*4080*/  @P0 ATOMS.AND RZ, [UR7+0x18], R2 ;  /* 0x00001802ffff098c */ /* 0x0003e2000a800007 */
[----:B------:R-:W-:Y:S05]  /*4090*/  BRA `(.L_x_81) ;  /* 0x0000000000147947 */ /* 0x000fea0003800000 */
.L_x_80:
[----:B------:R-:W-:Y:S02]  /*40a0*/  MOV R2, 0x40c0 ;  /* 0x000040c000027802 */ /* 0x000fe40000000f00 */
[----:B--2-45:R-:W-:Y:S05]  /*40b0*/  CALL.REL.NOINC `($__internal_0_$__cuda_sm10x_tcgen05_guardrail_trap_col_being_dealloced_not_returned_by_alloc) ;  /* 0x0000009000a07944 */ /* 0x034fea0003c00000 */
[----:B------:R-:W-:Y:S05]  /*40c0*/  BRA `(.L_x_81) ;  /* 0x0000000000087947 */ /* 0x000fea0003800000 */
.L_x_79:
[----:B------:R-:W-:Y:S02]  /*40d0*/  MOV R2, 0x40f0 ;  /* 0x000040f000027802 */ /* 0x000fe40000000f00 */
[----:B--2-45:R-:W-:Y:S05]  /*40e0*/  CALL.REL.NOINC `($__internal_2_$__cuda_sm10x_tcgen05_guardrail_trap_unallocated_columns_being_dealloced) ;  /* 0x0000009000ac7944 */ /* 0x034fea0003c00000 */
.L_x_81:
[----:B------:R-:W-:Y:S01]  /*40f0*/  NOP ;  /* 0x0000000000007918 */ /* 0x000fe20000000000 */
[----:B----4-:R-:W-:Y:S05]  /*4100*/  EXIT ;  /* 0x000000000000794d */ /* 0x010fea0003800000 */
.L_x_53:
[----:B------:R-:W-:-:S09]  /*4110*/  UISETP.NE.OR UP5, UPT, UR10, 0x3, !UP5 ;  /* 0x000000030a00788c */ /* 0x000fd2000efa5670 */
[----:B------:R-:W-:Y:S05]  /*4120*/  BRA.U UP5, `(.L_x_82) ;  /* 0x0000002105107547 */ /* 0x000fea000b800000 */
[----:B------:R-:W1:Y:S01]  /*4130*/  LDC R0, c[0x0][0xd30] ;  /* 0x00034c00ff007b82 */ /* 0x000e620000000800 */
[----:B------:R-:W2:Y:S01]  /*4140*/  LDCU.64 UR6, c[0x0][0xa88] ;  /* 0x00015100ff0677ac */ /* 0x000ea20008000a00 */
[----:B------:R-:W-:Y:S02]  /*4150*/  HFMA2 R31, -RZ, RZ, 0, 0 ;  /* 0x00000000ff1f7431 */ /* 0x000fe400000001ff */
[----:B-----5:R-:W-:Y:S01]  /*4160*/  IMAD.MOV.U32 R32, RZ, RZ, RZ ;  /* 0x000000ffff207224 */ /* 0x020fe200078e00ff */
[----:B------:R-:W3:Y:S01]  /*4170*/  LDCU.64 UR4, c[0x0][0xa90] ;  /* 0x00015200ff0477ac */ /* 0x000ee20008000a00 */
[----:B------:R-:W-:Y:S02]  /*4180*/  IMAD.MOV.U32 R29, RZ, RZ, 0x2000 ;  /* 0x00002000ff1d7424 */ /* 0x000fe400078e00ff */
[----:B------:R-:W4:Y:S01]  /*4190*/  LDC R23, c[0x0][0x370] ;  /* 0x0000dc00ff177b82 */ /* 0x000f220000000800 */
[----:B------:R-:W-:Y:S02]  /*41a0*/  UISETP.NE.AND UP2, UPT, UR10, 0x2, UPT ;  /* 0x000000020a00788c */ /* 0x000fe4000bf45270 */
[----:B------:R-:W-:-:S05]  /*41b0*/  UPLOP3.LUT UP1, UPT, UPT, UPT, UPT, 0x40, 0x4 ;  /* 0x000000000004789c */ /* 0x000fca0003f2e870 */
[----:B------:R-:W4:Y:S01]  /*41c0*/  LDC R8, c[0x0][0xd0c] ;  /* 0x00034300ff087b82 */ /* 0x000f220000000800 */
[----:B--2---:R-:W-:-:S03]  /*41d0*/  UISETP.NE.U32.AND UP5, UPT, UR6, URZ, UPT ;  /* 0x000000ff0600728c */ /* 0x004fc6000bfa5070 */
[----:B------:R-:W-:Y:S01]  /*41e0*/  UMOV UR6, 0x400 ;  /* 0x0000040000067882 */ /* 0x000fe20000000000 */
[----:B---3--:R-:W-:-:S03]  /*41f0*/  UISETP.NE.U32.AND UP6, UPT, UR4, URZ, UPT ;  /* 0x000000ff0400728c */ /* 0x008fc6000bfc5070 */
[----:B------:R-:W2:Y:S01]  /*4200*/  LDC R22, c[0x0][0xd20] ;  /* 0x00034800ff167b82 */ /* 0x000ea20000000800 */
[----:B------:R-:W-:Y:S01]  /*4210*/  ULEA UR6, UR37, UR6, 0x18 ;  /* 0x0000000625067291 */ /* 0x000fe2000f8ec0ff */
[----:B-1----:R-:W-:Y:S01]  /*4220*/  ISETP.NE.AND P1, PT, R0, 0x1, PT ;  /* 0x000000010000780c */ /* 0x002fe20003f25270 */
[----:B------:R-:W-:Y:S02]  /*4230*/  UISETP.NE.AND.EX UP5, UPT, UR7, URZ, UPT, UP5 ;  /* 0x000000ff0700728c */ /* 0x000fe4000bfa5350 */
[----:B------:R-:W-:Y:S02]  /*4240*/  USEL UR7, URZ, 0x1, UP2 ;  /* 0x00000001ff077887 */ /* 0x000fe40009000000 */
[----:B------:R-:W-:Y:S01]  /*4250*/  UIADD3 UR65, UPT, UPT, UR6, 0xa0, URZ ;  /* 0x000000a006417890 */ /* 0x000fe2000fffe0ff */
[----:B------:R-:W1:Y:S01]  /*4260*/  LDC.64 R36, c[0x0][0x348] ;  /* 0x0000d200ff247b82 */ /* 0x000e620000000a00 */
[----:B------:R-:W-:Y:S02]  /*4270*/  UIADD3 UR57, UPT, UPT, UR6, 0xa8, URZ ;  /* 0x000000a806397890 */ /* 0x000fe4000fffe0ff */
[----:B------:R-:W-:-:S02]  /*4280*/  UIADD3 UR49, UPT, UPT, UR6, 0xb0, URZ ;  /* 0x000000b006317890 */ /* 0x000fc4000fffe0ff */
[----:B------:R-:W-:Y:S02]  /*4290*/  UIADD3 UR41, UPT, UPT, UR6, 0xb8, URZ ;  /* 0x000000b806297890 */ /* 0x000fe4000fffe0ff */
[----:B------:R-:W-:Y:S01]  /*42a0*/  UISETP.NE.AND.EX UP6, UPT, UR5, URZ, UPT, UP6 ;  /* 0x000000ff0500728c */ /* 0x000fe2000bfc5360 */
[----:B------:R-:W3:Y:S08]  /*42b0*/  LDC.64 R18, c[0x0][0xd10] ;  /* 0x00034400ff127b82 */ /* 0x000ef00000000a00 */
[----:B------:R-:W1:Y:S08]  /*42c0*/  LDC.64 R6, c[0x0][0xd18] ;  /* 0x00034600ff067b82 */ /* 0x000e700000000a00 */
[----:B------:R-:W1:Y:S08]  /*42d0*/  LDC.64 R4, c[0x0][0xd28] ;  /* 0x00034a00ff047b82 */ /* 0x000e700000000a00 */
[----:B--2-4-:R-:W1:Y:S02]  /*42e0*/  LDC R28, c[0x0][0x374] ;  /* 0x0000dd00ff1c7b82 */ /* 0x014e640000000800 */
.L_x_97:
[C---:B------:R-:W-:Y:S02]  /*42f0*/  LEA R0, R32.reuse, UR6, 0x3 ;  /* 0x0000000620007c11 */ /* 0x040fe4000f8e18ff */
[----:B------:R-:W-:Y:S02]  /*4300*/  SHF.L.U32 R3, R31, 0x1f, RZ ;  /* 0x0000001f1f037819 */ /* 0x000fe400000006ff */
[----:B------:R-:W-:Y:S02]  /*4310*/  LEA R24, R32, UR6, 0x4 ;  /* 0x0000000620187c11 */ /* 0x000fe4000f8e20ff */
[----:B--2---:R-:W2:Y:S02]  /*4320*/  SYNCS.PHASECHK.TRANS64.TRYWAIT P0, [R0+URZ+0xf0], R3 ;  /* 0x0000f003000075a7 */ /* 0x004ea400080011ff */
[----:B--2---:R-:W-:Y:S05]  /*4330*/  @!P0 BRA `(.L_x_83) ;  /* 0x0000008800008947 */ /* 0x004fea0003800000 */
.L_x_219:
[----:B------:R-:W-:Y:S01]  /*4340*/  ISETP.GE.AND P0, PT, R2, 0x1, PT ;  /* 0x000000010200780c */ /* 0x000fe20003f06270 */
[----:B------:R-:W4:Y:S01]  /*4350*/  LDS.128 R24, [R24+0x160] ;  /* 0x0001600018187984 */ /* 0x000f220000000c00 */
[----:B--2---:R-:W-:Y:S01]  /*4360*/  VIADD R0, R0, 0x100 ;  /* 0x0000010000007836 */ /* 0x004fe20000000000 */
[----:B------:R-:W-:Y:S01]  /*4370*/  @!PT LDS RZ, [RZ] ;  /* 0x00000000fffff984 */ /* 0x000fe20000000800 */
[----:B------:R-:W-:Y:S01]  /*4380*/  @!PT LDS RZ, [RZ] ;  /* 0x00000000fffff984 */ /* 0x000fe20000000800 */
[----:B------:R-:W-:Y:S01]  /*4390*/  @!PT LDS RZ, [RZ] ;  /* 0x00000000fffff984 */ /* 0x000fe20000000800 */
[----:B------:R-:W-:Y:S01]  /*43a0*/  @!PT LDS RZ, [RZ] ;  /* 0x00000000fffff984 */ /* 0x000fe20000000800 */
[----:B------:R2:W-:Y:S06]  /*43b0*/  MEMBAR.ALL.CTA ;  /* 0x0000000000007992 */ /* 0x0005ec0000008000 */
[----:B--2---:R-:W2:Y:S01]  /*43c0*/  FENCE.VIEW.ASYNC.S ;  /* 0x00000000000073c6 */ /* 0x004ea20000000000 */
[----:B------:R-:W-:Y:S04]  /*43d0*/  PRMT R0, RZ, 0x654, R0 ;  /* 0x00000654ff007816 */ /* 0x000fe80000000000 */
[----:B--2---:R2:W-:Y:S01]  /*43e0*/  SYNCS.ARRIVE.TRANS64.RED.A1T0 RZ, [R0+URZ], RZ ;  /* 0x000000ff00ff79a7 */ /* 0x0045e200081004ff */
[----:B----4-:R-:W-:Y:S11]  /*43f0*/  LOP3.LUT P3, RZ, R26, 0x1, RZ, 0xc0, !PT ;  /* 0x000000011aff7812 */ /* 0x010ff6000786c0ff */
[----:B------:R-:W-:Y:S02]  /*4400*/  @!UPT UIADD3 URZ, UPT, UPT, URZ, URZ, URZ ;  /* 0x000000fffffff290 */ /* 0x000fe4000fffe0ff */
[----:B------:R-:W-:Y:S02]  /*4410*/  @P3 MOV R13, R24 ;  /* 0x00000018000d3202 */ /* 0x000fe40000000f00 */
[----:B------:R-:W-:Y:S01]  /*4420*/  @P3 LOP3.LUT R10, R25, 0xffff, RZ, 0xc0, !PT ;  /* 0x0000ffff190a3812 */ /* 0x000fe200078ec0ff */
[----:B--2---:R-:W-:Y:S06]  /*4430*/  @!P0 BRA `(.L_x_84) ;  /* 0x0000000000a48947 */ /* 0x004fec0003800000 */
[----:B-1----:R-:W-:Y:S01]  /*4440*/  IMAD.HI.U32 R33, R28, R7, RZ ;  /* 0x000000071c217227 */ /* 0x002fe200078e00ff */
[----:B------:R-:W-:Y:S02]  /*4450*/  ISETP.NE.AND P0, PT, R6, 0x1, PT ;  /* 0x000000010600780c */ /* 0x000fe40003f05270 */
[----:B------:R-:W-:Y:S01]  /*4460*/  ISETP.NE.AND P2, PT, R2, 0x1, PT ;  /* 0x000000010200780c */ /* 0x000fe20003f45270 */
[----:B---3--:R-:W-:Y:S01]  /*4470*/  IMAD.HI.U32 R34, R23, R18, RZ ;  /* 0x0000001217227227 */ /* 0x008fe200078e00ff */
[----:B------:R-:W-:Y:S02]  /*4480*/  SHF.R.U32.HI R33, RZ, R22, R33 ;  /* 0x00000016ff217219 */ /* 0x000fe40000011621 */
[----:B------:R-:W-:Y:S01]  /*4490*/  ISETP.NE.AND P4, PT, R8, 0x1, PT ;  /* 0x000000010800780c */ /* 0x000fe20003f85270 */
[----:B------:R-:W-:Y:S01]  /*44a0*/  IMAD.HI.U32 R38, R13, R18, RZ ;  /* 0x000000120d267227 */ /* 0x000fe200078e00ff */
[----:B------:R-:W-:Y:S02]  /*44b0*/  SHF.R.U32.HI R34, RZ, R19, R34 ;  /* 0x00000013ff227219 */ /* 0x000fe40000011622 */
[----:B------:R-:W-:Y:S01]  /*44c0*/  SEL R3, R28, R33, !P0 ;  /* 0x000000211c037207 */ /* 0x000fe20004000000 */
[C---:B------:R-:W-:Y:S01]  /*44d0*/  IMAD.HI.U32 R33, R10.reuse, R7, RZ ;  /* 0x000000070a217227 */ /* 0x040fe200078e00ff */
[----:B------:R-:W-:Y:S02]  /*44e0*/  SEL R11, R23, R34, !P4 ;  /* 0x00000022170b7207 */ /* 0x000fe40006000000 */
[----:B------:R-:W-:Y:S01]  /*44f0*/  SHF.R.U32.HI R38, RZ, R19, R38 ;  /* 0x00000013ff267219 */ /* 0x000fe20000011626 */
[----:B------:R-:W-:Y:S01]  /*4500*/  IMAD.HI.U32 R40, R3, R4, RZ ;  /* 0x0000000403287227 */ /* 0x000fe200078e00ff */
[----:B------:R-:W-:Y:S03]  /*4510*/  SHF.R.U32.HI R33, RZ, R22, R33 ;  /* 0x00000016ff217219 */ /* 0x000fe60000011621 */
[----:B------:R-:W-:Y:S01]  /*4520*/  IMAD.HI.U32 R34, R11, R4, RZ ;  /* 0x000000040b227227 */ /* 0x000fe200078e00ff */
[----:B------:R-:W-:Y:S02]  /*4530*/  @P2 SHF.R.U32.HI R3, RZ, R5, R40 ;  /* 0x00000005ff032219 */ /* 0x000fe40000011628 */
[----:B------:R-:W-:Y:S02]  /*4540*/  SEL R9, R10, R33, !P0 ;  /* 0x000000210a097207 */ /* 0x000fe40004000000 */
[----:B------:R-:W-:Y:S01]  /*4550*/  @P2 SHF.R.U32.HI R11, RZ, R5, R34 ;  /* 0x00000005ff0b2219 */ /* 0x000fe20000011622 */
[C---:B------:R-:W-:Y:S01]  /*4560*/  IMAD R12, R2.reuse, R3, RZ ;  /* 0x00000003020c7224 */ /* 0x040fe200078e02ff */
[----:B------:R-:W-:Y:S01]  /*4570*/  SEL R3, R13, R38, !P4 ;  /* 0x000000260d037207 */ /* 0x000fe20006000000 */
[C---:B------:R-:W-:Y:S03]  /*4580*/  IMAD.HI.U32 R16, R9.reuse, R4, RZ ;  /* 0x0000000409107227 */ /* 0x040fe600078e00ff */
[----:B------:R-:W-:Y:S01]  /*4590*/  ISETP.GE.AND P0, PT, R9, R12, PT ;  /* 0x0000000c0900720c */ /* 0x000fe20003f06270 */
[C---:B------:R-:W-:Y:S01]  /*45a0*/  IMAD R14, R2.reuse, R11, RZ ;  /* 0x0000000b020e7224 */ /* 0x040fe200078e02ff */
[----:B------:R-:W-:Y:S04]  /*45b0*/  SHF.R.U32.HI R16, RZ, R5, R16 ;  /* 0x00000005ff107219 */ /* 0x000fe80000011610 */
[----:B------:R-:W-:Y:S02]  /*45c0*/  ISETP.GE.OR P0, PT, R3, R14, P0 ;  /* 0x0000000e0300720c */ /* 0x000fe40000706670 */
[----:B------:R-:W-:Y:S05]  /*45d0*/  SEL R17, R9, R16, !P2 ;  /* 0x0000001009117207 */ /* 0x000fea0005000000 */
[----:B------:R-:W-:Y:S04]  /*45e0*/  IMAD.MOV R15, RZ, RZ, -R17 ;  /* 0x000000ffff0f7224 */ /* 0x000fe800078e0a11 */
[----:B------:R-:W-:Y:S02]  /*45f0*/  IMAD R15, R2, R15, R9 ;  /* 0x0000000f020f7224 */ /* 0x000fe400078e0209 */
[C---:B------:R-:W-:Y:S05]  /*4600*/  @!P0 IMAD.HI.U32 R12, R3.reuse, R4, RZ ;  /* 0x00000004030c8227 */ /* 0x040fea00078e00ff */
[----:B------:R-:W-:Y:S04]  /*4610*/  @!P0 SHF.R.U32.HI R12, RZ, R5, R12 ;  /* 0x00000005ff0c8219 */ /* 0x000fe8000001160c */
[----:B------:R-:W-:Y:S01]  /*4620*/  @!P0 SEL R0, R3, R12, !P2 ;  /* 0x0000000c03008207 */ /* 0x000fe20005000000 */
[----:B------:R-:W-:Y:S03]  /*4630*/  IMAD.MOV R12, RZ, RZ, -R3 ;  /* 0x000000ffff0c7224 */ /* 0x000fe600078e0a03 */
[----:B------:R-:W-:Y:S01]  /*4640*/  @!P0 IADD3 R16, PT, PT, R17, -R0, RZ ;  /* 0x8000000011108210 */ /* 0x000fe20007ffe0ff */
[----:B------:R-:W-:Y:S01]  /*4650*/  @!P0 IMAD R0, R11, R15, R0 ;  /* 0x0000000f0b008224 */ /* 0x000fe200078e0200 */
[----:B------:R-:W-:Y:S01]  /*4660*/  IADD3 R11, PT, PT, -R9, RZ, RZ ;  /* 0x000000ff090b7210 */ /* 0x000fe20007ffe1ff */
[----:B------:R-:W-:Y:S02]  /*4670*/  IMAD R13, R8, R12, R13 ;  /* 0x0000000c080d7224 */ /* 0x000fe400078e020d */
[----:B------:R-:W-:Y:S02]  /*4680*/  @!P0 IMAD R9, R16, R2, R3 ;  /* 0x0000000210098224 */ /* 0x000fe400078e0203 */
[----:B------:R-:W-:Y:S02]  /*4690*/  @!P0 IMAD.MOV.U32 R3, RZ, RZ, R0 ;  /* 0x000000ffff038224 */ /* 0x000fe400078e0000 */
[----:B------:R-:W-:Y:S02]  /*46a0*/  IMAD R10, R6, R11, R10 ;  /* 0x0000000b060a7224 */ /* 0x000fe400078e020a */
[----:B------:R-:W-:Y:S02]  /*46b0*/  IMAD R13, R3, R8, R13 ;  /* 0x00000008030d7224 */ /* 0x000fe400078e020d */
[----:B------:R-:W-:Y:S02]  /*46c0*/  IMAD R10, R9, R6, R10 ;  /* 0x00000006090a7224 */ /* 0x000fe400078e020a */
.L_x_84:
[----:B------:R-:W-:Y:S05]  /*46d0*/  BRA.U UP1, `(.L_x_85) ;  /* 0x0000000101107547 */ /* 0x000fea000b800000 */
[----:B------:R-:W-:Y:S04]  /*46e0*/  MOV R0, UR7 ;  /* 0x0000000700007c02 */ /* 0x000fe80008000f00 */
[----:B------:R-:W-:Y:S04]  /*46f0*/  SHF.L.U32 R3, R0, 0x1f, RZ ;  /* 0x0000001f00037819 */ /* 0x000fe800000006ff */
[----:B------:R-:W2:Y:S02]  /*4700*/  SYNCS.PHASECHK.TRANS64.TRYWAIT P0, [UR6+0xe8], R3 ;  /* 0x0000e803ff0075a7 */ /* 0x000ea40008001106 */
[----:B--2---:R-:W-:Y:S05]  /*4710*/  @!P0 BRA `(.L_x_86) ;  /* 0x00000084001c8947 */ /* 0x004fea0003800000 */
.L_x_85:
[----:B------:R-:W-:Y:S01]  /*4720*/  R2UR UR66, R21 ;  /* 0x00000000154272ca */ /* 0x000fe200000e0000 */
[----:B------:R-:W-:Y:S01]  /*4730*/  IMAD.MOV.U32 R11, RZ, RZ, 0x1 ;  /* 0x00000001ff0b7424 */ /* 0x000fe200078e00ff */
[----:B------:R-:W-:Y:S02]  /*4740*/  R2UR UR67, R20 ;  /* 0x00000000144372ca */ /* 0x000fe400000e0000 */
[----:B------:R-:W-:Y:S02]  /*4750*/  ISETP.NE.U32.AND P2, PT, RZ, UR4, PT ;  /* 0x00000004ff007c0c */ /* 0x000fe4000bf45070 */
[----:B------:R-:W-:Y:S02]  /*4760*/  SHF.L.U32 R11, R11, 0x1f, RZ ;  /* 0x0000001f0b0b7819 */ /* 0x000fe400000006ff */
[----:B------:R-:W-:Y:S05]  /*4770*/  ISETP.NE.AND.EX P2, PT, RZ, UR5, PT, P2 ;  /* 0x00000005ff007c0c */ /* 0x000fea000bf45320 */
[----:B------:R-:W-:Y:S02]  /*4780*/  USHF.L.U32 UR66, UR66, 0x7, URZ ;  /* 0x0000000742427899 */ /* 0x000fe400080006ff */
[----:B------:R-:W-:Y:S01]  /*4790*/  USHF.L.U32 UR67, UR67, 0x7, URZ ;  /* 0x0000000743437899 */ /* 0x000fe200080006ff */
[----:B------:R-:W-:Y:S11]  /*47a0*/  BRA.U !UP6, `(.L_x_87) ;  /* 0x000000010e347547 */ /* 0x000ff6000b800000 */
[----:B------:R-:W-:Y:S01]  /*47b0*/  UPLOP3.LUT UP0, UPT, UPT, UPT, UP5, 0x80, 0x8 ;  /* 0x000000000008789c */ /* 0x000fe20003f0f050 */
[----:B--2---:R-:W-:Y:S02]  /*47c0*/  HFMA2 R0, -RZ, RZ, 0, 5.9604644775390625e-08 ;  /* 0x00000001ff007431 */ /* 0x004fe400000001ff */
[----:B------:R-:W-:Y:S03]  /*47d0*/  IMAD.MOV.U32 R59, RZ, RZ, 0x1 ;  /* 0x00000001ff3b7424 */ /* 0x000fe600078e00ff */
[----:B------:R-:W-:Y:S05]  /*47e0*/  PLOP3.LUT P0, PT, PT, PT, UP0, 0x80, 0x8 ;  /* 0x000000000008781c */ /* 0x000fea0003f0f008 */
[----:B------:R-:W2:Y:S01]  /*47f0*/  @UP0 LDCU.64 UR10, c[0x0][0xa88] ;  /* 0x00015100ff0a07ac */ /* 0x000ea20008000a00 */
[----:B------:R-:W-:Y:S07]  /*4800*/  @UP0 UIMAD UR8, UR36, UR4, URZ ;  /* 0x00000004240802a4 */ /* 0x000fee000f8e02ff */
[----:B------:R-:W-:Y:S01]  /*4810*/  @!P0 PRMT R59, R0, 0x7610, R59 ;  /* 0x00007610003b8816 */ /* 0x000fe2000000003b */
[----:B--2---:R-:W-:Y:S03]  /*4820*/  @UP0 UIMAD.WIDE UR10, UR8, 0x4, UR10 ;  /* 0x00000004080a08a5 */ /* 0x004fe6000f8e020a */
[----:B------:R-:W2:Y:S03]  /*4830*/  @!UP0 LDCU UR8, c[0x0][0xa80] ;  /* 0x00015000ff0887ac */ /* 0x000ea60008000800 */
[----:B------:R-:W-:Y:S01]  /*4840*/  IMAD.U32 R14, RZ, RZ, UR10 ;  /* 0x0000000aff0e7e24 */ /* 0x000fe2000f8e00ff */
[----:B------:R-:W-:Y:S05]  /*4850*/  MOV R15, UR11 ;  /* 0x0000000b000f7c02 */ /* 0x000fea0008000f00 */
[----:B------:R4:W5:Y:S02]  /*4860*/  @P0 LDG.E R35, desc[UR38][R14.64] ;  /* 0x000000260e230981 */ /* 0x000964000c1e1900 */
[----:B--2-4-:R-:W-:Y:S07]  /*4870*/  @!P0 IMAD.U32 R35, RZ, RZ, UR8 ;  /* 0x00000008ff238e24 */ /* 0x014fee000f8e00ff */
.L_x_87:
[----:B-----5:R-:W-:Y:S01]  /*4880*/  @!P2 FSETP.EQ.AND P0, PT, R35, RZ, PT ;  /* 0x000000ff2300a20b */ /* 0x020fe20003f02000 */
[----:B------:R-:W-:Y:S01]  /*4890*/  @!UPT UIADD3 URZ, UPT, UPT, URZ, URZ, URZ ;  /* 0x000000fffffff290 */ /* 0x000fe2000fffe0ff */
[----:B------:R-:W-:Y:S11]  /*48a0*/  @!P2 BRA `(.L_x_88) ;  /* 0x000000000014a947 */ /* 0x000ff60003800000 */
[----:B------:R-:W-:Y:S02]  /*48b0*/  LOP3.LUT P2, RZ, R59, 0xff, RZ, 0xc0, !PT ;  /* 0x000000ff3bff7812 */ /* 0x000fe4000784c0ff */
[----:B------:R-:W-:Y:S04]  /*48c0*/  PLOP3.LUT P0, PT, PT, PT, UP0, 0x80, 0x8 ;  /* 0x000000000008781c */ /* 0x000fe80003f0f008 */
[----:B------:R-:W-:Y:S07]  /*48d0*/  PLOP3.LUT P0, PT, P0, PT, PT, 0x8, 0x80 ;  /* 0x000000000080781c */ /* 0x000fee000070e170 */
[----:B------:R-:W-:Y:S11]  /*48e0*/  @P2 FSETP.EQ.AND P0, PT, R35, RZ, PT ;  /* 0x000000ff2300220b */ /* 0x000ff60003f02000 */
[----:B------:R-:W-:Y:S02]  /*48f0*/  @!UPT UIADD3 URZ, UPT, UPT, URZ, URZ, URZ ;  /* 0x000000fffffff290 */ /* 0x000fe4000fffe0ff */
.L_x_88:
[----:B------:R-:W4:Y:S01]  /*4900*/  SYNCS.PHASECHK.TRANS64.TRYWAIT P2, [UR6+0xc0], R11 ;  /* 0x0000c00bff0075a7 */ /* 0x000f220008041106 */
[----:B------:R-:W-:Y:S04]  /*4910*/  ELECT P4, URZ, PT ;  /* 0x0000000000ff782f */ /* 0x000fe80003880000 */
[----:B------:R-:W-:Y:S11]  /*4920*/  PLOP3.LUT P4, PT, P0, P4, PT, 0xf2, 0x2f ;  /* 0x00000000002f781c */ /* 0x000ff60000789e72 */
[----:B------:R-:W-:Y:S02]  /*4930*/  @!UPT UIADD3 URZ, UPT, UPT, URZ, URZ, URZ ;  /* 0x000000fffffff290 */ /* 0x000fe4000fffe0ff */
[----:B-1----:R-:W-:Y:S05]  /*4940*/  @!P4 IADD3 R9, P0, PT, R36, 0x780, RZ ;  /* 0x000007802409c810 */ /* 0x002fea0007f1e0ff */
[----:B--2---:R-:W-:Y:S01]  /*4950*/  @!P4 IMAD.X R3, RZ, RZ, R37, P0 ;  /* 0x000000ffff03c224 */ /* 0x004fe200000e0625 */
[----:B----4-:R-:W-:Y:S07]  /*4960*/  @!P2 BRA `(.L_x_89) ;  /* 0x0000008000a0a947 */ /* 0x010fee0003800000 */
.L_x_222:
[----:B------:R-:W-:Y:S01]  /*4970*/  @!P4 R2UR UR9, R9 ;  /* 0x000000000909c2ca */ /* 0x000fe200000e0000 */
[----:B------:R-:W-:Y:S01]  /*4980*/  VOTEU.ALL UP4, P4 ;  /* 0x0000000000ff7886 */ /* 0x000fe20002080000 */
[----:B------:R-:W-:Y:S01]  /*4990*/  @!P4 R2UR UR8, R3 ;  /* 0x000000000308c2ca */ /* 0x000fe200000e0000 */
[----:B------:R-:W-:Y:S01]  /*49a0*/  VOTEU.ALL UP3, P4 ;  /* 0x0000000000ff7886 */ /* 0x000fe20002060000 */
[----:B------:R-:W-:Y:S01]  /*49b0*/  UMOV UR22, 0x0 ;  /* 0x0000000000167882 */ /* 0x000fe20000000000 */
[----:B------:R-:W-:Y:S01]  /*49c0*/  UMOV UR23, 0x10000000 ;  /* 0x1000000000177882 */ /* 0x000fe20000000000 */
[----:B------:R-:W-:Y:S01]  /*49d0*/  @!UP4 UIADD3 UR64, UPT, UPT, UR6, 0x200, URZ ;  /* 0x000002000640c890 */ /* 0x000fe2000fffe0ff */
[----:B-1----:R-:W-:Y:S01]  /*49e0*/  @!P4 IMAD.MOV.U32 R0, RZ, RZ, 0x2000 ;  /* 0x00002000ff00c424 */ /* 0x002fe200078e00ff */
[----:B------:R-:W-:Y:S01]  /*49f0*/  UMOV UR68, UR36 ;  /* 0x0000002400447c82 */ /* 0x000fe20008000000 */
[----:B------:R-:W-:Y:S01]  /*4a00*/  @!UP4 UIADD3 UR26, UPT, UPT, UR66, 0x20, URZ ;  /* 0x00000020421ac890 */ /* 0x000fe2000fffe0ff */
[----:B------:R-:W-:Y:S01]  /*4a10*/  @!P4 IADD3 R9, P0, PT, R36, 0x780, RZ ;  /* 0x000007802409c810 */ /* 0x000fe20007f1e0ff */
[----:B------:R-:W-:Y:S02]  /*4a20*/  @!UP4 UIADD3 UR24, UPT, UPT, UR6, 0xa00, URZ ;  /* 0x00000a000618c890 */ /* 0x000fe4000fffe0ff */
[----:B------:R-:W-:Y:S01]  /*4a30*/  IMAD.U32 R14, RZ, RZ, UR9 ;  /* 0x00000009ff0e7e24 */ /* 0x000fe2000f8e00ff */
[----:B------:R-:W-:Y:S01]  /*4a40*/  VOTEU.ALL UP2, P4 ;  /* 0x0000000000ff7886 */ /* 0x000fe20002040000 */
[----:B------:R-:W-:Y:S01]  /*4a50*/  IMAD.U32 R15, RZ, RZ, UR8 ;  /* 0x00000008ff0f7e24 */ /* 0x000fe2000f8e00ff */
[----:B------:R-:W-:Y:S01]  /*4a60*/  UMOV UR25, UR65 ;  /* 0x0000004100197c82 */ /* 0x000fe20008000000 */
[----:B------:R-:W-:Y:S01]  /*4a70*/  UMOV UR27, UR67 ;  /* 0x00000043001b7c82 */ /* 0x000fe20008000000 */
[----:B------:R-:W-:Y:S01]  /*4a80*/  @!P4 R2UR UR30, R14 ;  /* 0x000000000e1ec2ca */ /* 0x000fe200000e0000 */
[----:B------:R-:W-:Y:S01]  /*4a90*/  UMOV UR28, UR36 ;  /* 0x00000024001c7c82 */ /* 0x000fe20008000000 */
[----:B------:R-:W-:Y:S01]  /*4aa0*/  @!P4 R2UR UR31, R15 ;  /* 0x000000000f1fc2ca */ /* 0x000fe200000e0000 */
[----:B------:R-:W-:Y:S01]  /*4ab0*/  @!UP4 UIADD3 UR18, UPT, UPT, UR66, 0x40, URZ ;  /* 0x000000404212c890 */ /* 0x000fe2000fffe0ff */
[----:B------:R-:W-:Y:S01]  /*4ac0*/  @!P4 IMAD.X R3, RZ, RZ, R37, P0 ;  /* 0x000000ffff03c224 */ /* 0x000fe200000e0625 */
[----:B------:R-:W-:Y:S01]  /*4ad0*/  @!UP4 UIADD3 UR16, UPT, UPT, UR6, 0x1200, URZ ;  /* 0x000012000610c890 */ /* 0x000fe2000fffe0ff */
[----:B------:R-:W-:Y:S01]  /*4ae0*/  VOTEU.ALL UP1, P4 ;  /* 0x0000000000ff7886 */ /* 0x000fe20002020000 */
[----:B------:R-:W-:Y:S01]  /*4af0*/  UMOV UR17, UR65 ;  /* 0x0000004100117c82 */ /* 0x000fe20008000000 */
[----:B------:R-:W-:Y:S01]  /*4b00*/  UMOV UR19, UR67 ;  /* 0x0000004300137c82 */ /* 0x000fe20008000000 */
[----:B------:R-:W-:Y:S01]  /*4b10*/  UMOV UR20, UR36 ;  /* 0x0000002400147c82 */ /* 0x000fe20008000000 */
[----:B------:R-:W-:Y:S02]  /*4b20*/  @!UP4 UIADD3 UR10, UPT, UPT, UR66, 0x60, URZ ;  /* 0x00000060420ac890 */ /* 0x000fe4000fffe0ff */
[----:B------:R-:W-:Y:S03]  /*4b30*/  @!UP4 UIADD3 UR8, UPT, UPT, UR6, 0x1a00, URZ ;  /* 0x00001a000608c890 */ /* 0x000fe6000fffe0ff */
[----:B------:R1:W-:Y:S01]  /*4b40*/  @!UP3 UTMALDG.3D [UR64], [UR30], desc[UR22] ;  /* 0x000016401e00b5b4 */ /* 0x0003e20008011000 */
[----:B------:R-:W-:Y:S01]  /*4b50*/  UMOV UR9, UR65 ;  /* 0x0000004100097c82 */ /* 0x000fe20008000000 */
[----:B------:R-:W-:Y:S01]  /*4b60*/  UMOV UR11, UR67 ;  /* 0x00000043000b7c82 */ /* 0x000fe20008000000 */
[----:B------:R-:W-:Y:S01]  /*4b70*/  UMOV UR12, UR36 ;  /* 0x00000024000c7c82 */ /* 0x000fe20008000000 */
[----:B------:R-:W-:Y:S01]  /*4b80*/  UPRMT UR15, UR37, 0x654, UR65 ;  /* 0x00000654250f7896 */ /* 0x000fe20008000041 */
[----:B------:R1:W-:Y:S01]  /*4b90*/  @!UP2 UTMALDG.3D [UR24], [UR30], desc[UR22] ;  /* 0x000016181e00a5b4 */ /* 0x0003e20008011000 */
[----:B------:R-:W-:Y:S01]  /*4ba0*/  VOTEU.ALL UP2, P4 ;  /* 0x0000000000ff7886 */ /* 0x000fe20002040000 */
[----:B------:R1:W-:Y:S04]  /*4bb0*/  @!UP1 UTMALDG.3D [UR16], [UR30], desc[UR22] ;  /* 0x000016101e0095b4 */ /* 0x0003e80008011000 */
[----:B------:R1:W-:Y:S01]  /*4bc0*/  @!UP2 UTMALDG.3D [UR8], [UR30], desc[UR22] ;  /* 0x000016081e00a5b4 */ /* 0x0003e20008011000 */
[----:B------:R1:W-:Y:S01]  /*4bd0*/  @!P4 SYNCS.ARRIVE.TRANS64.RED.A0TR RZ, [UR6+0xa0], R0 ;  /* 0x0000a000ffffc9a7 */ /* 0x0003e20008300406 */
[----:B------:R-:W-:Y:S01]  /*4be0*/  SYNCS.ARRIVE.TRANS64.RED.A1T0 RZ, [UR15], RZ ;  /* 0x000000ffffff79a7 */ /* 0x000fe2000810040f */
[----:B------:R-:W2:Y:S02]  /*4bf0*/  SYNCS.PHASECHK.TRANS64.TRYWAIT P2, [UR6+0xc8], R11 ;  /* 0x0000c80bff0075a7 */ /* 0x000ea40008041106 */
[----:B-12---:R-:W-:Y:S05]  /*4c00*/  @!P2 BRA `(.L_x_90) ;  /* 0x000000800010a947 */ /* 0x006fea0003800000 */
.L_x_224:
        /* <DEDUP_REMOVED lines=8> */
[----:B------:R-:W-:Y:S01]  /*4c90*/  @!UP4 UIADD3 UR56, UPT, UPT, UR6, 0x2200, URZ ;  /* 0x000022000638c890 */ /* 0x000fe2000fffe0ff */
[----:B------:R-:W-:Y:S01]  /*4ca0*/  @!P4 IADD3 R9, P0, PT, R36, 0x780, RZ ;  /* 0x000007802409c810 */ /* 0x000fe20007f1e0ff */
[----:B------:R-:W-:Y:S01]  /*4cb0*/  UMOV UR58, UR66 ;  /* 0x00000042003a7c82 */ /* 0x000fe20008000000 */
[----:B------:R-:W-:Y:S01]  /*4cc0*/  UMOV UR60, UR36 ;  /* 0x00000024003c7c82 */ /* 0x000fe20008000000 */
[----:B------:R-:W-:Y:S01]  /*4cd0*/  @!UP4 UIADD3 UR26, UPT, UPT, UR66, 0x20, URZ ;  /* 0x00000020421ac890 */ /* 0x000fe2000fffe0ff */
[----:B------:R-:W-:Y:S01]  /*4ce0*/  IMAD.U32 R14, RZ, RZ, UR9 ;  /* 0x00000009ff0e7e24 */ /* 0x000fe2000f8e00ff */
[----:B------:R-:W-:Y:S01]  /*4cf0*/  @!UP4 UIADD3 UR24, UPT, UPT, UR6, 0x2a00, URZ ;  /* 0x00002a000618c890 */ /* 0x000fe2000fffe0ff */
[----:B------:R-:W-:Y:S01]  /*4d00*/  IMAD.U32 R15, RZ, RZ, UR8 ;  /* 0x00000008ff0f7e24 */ /* 0x000fe2000f8e00ff */
[----:B------:R-:W-:Y:S01]  /*4d10*/  VOTEU.ALL UP2, P4 ;  /* 0x0000000000ff7886 */ /* 0x000fe20002040000 */
[----:B------:R-:W-:Y:S01]  /*4d20*/  UMOV UR25, UR57 ;  /* 0x0000003900197c82 */ /* 0x000fe20008000000 */
[----:B------:R-:W-:Y:S01]  /*4d30*/  @!P4 R2UR UR30, R14 ;  /* 0x000000000e1ec2ca */ /* 0x000fe200000e0000 */
[----:B------:R-:W-:Y:S01]  /*4d40*/  UMOV UR28, UR36 ;  /* 0x00000024001c7c82 */ /* 0x000fe20008000000 */
[----:B------:R-:W-:Y:S01]  /*4d50*/  @!P4 R2UR UR31, R15 ;  /* 0x000000000f1fc2ca */ /* 0x000fe200000e0000 */
[----:B------:R-:W-:Y:S01]  /*4d60*/  UMOV UR27, UR59 ;  /* 0x0000003b001b7c82 */ /* 0x000fe20008000000 */
        /* <DEDUP_REMOVED lines=8> */
[----:B------:R-:W-:Y:S02]  /*4df0*/  @!UP4 UIADD3 UR8, UPT, UPT, UR6, 0x3a00, URZ ;  /* 0x00003a000608c890 */ /* 0x000fe4000fffe0ff */
        /* <DEDUP_REMOVED lines=13> */
.L_x_226:
        /* <DEDUP_REMOVED lines=44> */
.L_x_228:
        /* <DEDUP_REMOVED lines=9> */
[----:B------:R-:W-:Y:S01]  /*5220*/  SHF.L.U32 R20, RZ, 0x1f, RZ ;  /* 0x0000001fff147819 */ /* 0x000fe200000006ff */
        /* <DEDUP_REMOVED lines=13> */
[----:B------:R-:W-:Y:S01]  /*5300*/  @!P4 IADD3 R9, P0, PT, R36, 0x780, RZ ;  /* 0x000007802409c810 */ /* 0x000fe20007f1e0ff */
        /* <DEDUP_REMOVED lines=13> */
[----:B------:R1:W-:Y:S01]  /*53e0*/  @!UP1 UTMALDG.3D [UR16], [UR30], desc[UR22] ;  /* 0x000016101e0095b4 */ /* 0x0003e20008011000 */
[----:B------:R-:W-:Y:S05]  /*53f0*/  VOTEU.ALL UP1, P4 ;  /* 0x0000000000ff7886 */ /* 0x000fea0002020000 */
[----:B------:R1:W-:Y:S01]  /*5400*/  @!UP1 UTMALDG.3D [UR8], [UR30], desc[UR22] ;  /* 0x000016081e0095b4 */ /* 0x0003e20008011000 */
[----:B------:R2:W-:Y:S01]  /*5410*/  @!P4 SYNCS.ARRIVE.TRANS64.RED.A0TR RZ, [UR6+0xb8], R0 ;  /* 0x0000b800ffffc9a7 */ /* 0x0005e20008300406 */
[----:B------:R-:W-:Y:S01]  /*5420*/  SYNCS.ARRIVE.TRANS64.RED.A1T0 RZ, [UR21], RZ ;  /* 0x000000ffffff79a7 */ /* 0x000fe20008100415 */
[----:B--2---:R-:W-:Y:S01]  /*5430*/  @!P4 IMAD.X R0, RZ, RZ, R37, P0 ;  /* 0x000000ffff00c224 */ /* 0x004fe200000e0625 */
[----:B------:R-:W2:Y:S02]  /*5440*/  SYNCS.PHASECHK.TRANS64.TRYWAIT P2, [UR6+0xc0], R20 ;  /* 0x0000c014ff0075a7 */ /* 0x000ea40008041106 */
[----:B-12---:R-:W-:Y:S05]  /*5450*/  @!P2 BRA `(.L_x_93) ;  /* 0x000000780044a947 */ /* 0x006fea0003800000 */
.L_x_230:
[----:B------:R-:W-:Y:S01]  /*5460*/  @!P4 R2UR UR9, R9 ;  /* 0x000000000909c2ca */ /* 0x000fe200000e0000 */
[----:B------:R-:W-:Y:S01]  /*5470*/  VOTEU.ALL UP4, P4 ;  /* 0x0000000000ff7886 */ /* 0x000fe20002080000 */
[----:B------:R-:W-:Y:S01]  /*5480*/  @!P4 R2UR UR8, R0 ;  /* 0x000000000008c2ca */ /* 0x000fe200000e0000 */
[----:B------:R-:W-:Y:S01]  /*5490*/  VOTEU.ALL UP3, P4 ;  /* 0x0000000000ff7886 */ /* 0x000fe20002060000 */
[----:B------:R-:W-:Y:S01]  /*54a0*/  UMOV UR22, 0x0 ;  /* 0x0000000000167882 */ /* 0x000fe20000000000 */
[----:B------:R-:W-:Y:S01]  /*54b0*/  UMOV UR23, 0x10000000 ;  /* 0x1000000000177882 */ /* 0x000fe20000000000 */
[----:B------:R-:W-:Y:S01]  /*54c0*/  @!UP4 UIADD3 UR35, UPT, UPT, UR67, 0x40, URZ ;  /* 0x000000404323c890 */ /* 0x000fe2000fffe0ff */
[----:B------:R-:W-:Y:S01]  /*54d0*/  @!P4 IMAD.MOV.U32 R0, RZ, RZ, 0x2000 ;  /* 0x00002000ff00c424 */ /* 0x000fe200078e00ff */
        /* <DEDUP_REMOVED lines=14> */
[----:B------:R-:W-:Y:S02]  /*55c0*/  @!UP4 UIADD3 UR18, UPT, UPT, UR66, 0x40, URZ ;  /* 0x000000404212c890 */ /* 0x000fe4000fffe0ff */
        /* <DEDUP_REMOVED lines=11> */
[----:B------:R2:W-:Y:S01]  /*5680*/  @!UP2 UTMALDG.3D [UR24], [UR30], desc[UR22] ;  /* 0x000016181e00a5b4 */ /* 0x0005e20008011000 */
[----:B------:R-:W-:Y:S01]  /*5690*/  VOTEU.ALL UP2, P4 ;  /* 0x0000000000ff7886 */ /* 0x000fe20002040000 */
[----:B------:R2:W-:Y:S04]  /*56a0*/  @!UP1 UTMALDG.3D [UR16], [UR30], desc[UR22] ;  /* 0x000016101e0095b4 */ /* 0x0005e80008011000 */
[----:B------:R2:W-:Y:S01]  /*56b0*/  @!UP2 UTMALDG.3D [UR8], [UR30], desc[UR22] ;  /* 0x000016081e00a5b4 */ /* 0x0005e20008011000 */
[----:B------:R4:W-:Y:S01]  /*56c0*/  @!P4 SYNCS.ARRIVE.TRANS64.RED.A0TR RZ, [UR6+0xa0], R0 ;  /* 0x0000a000ffffc9a7 */ /* 0x0009e20008300406 */
[----:B------:R-:W-:Y:S01]  /*56d0*/  SYNCS.ARRIVE.TRANS64.RED.A1T0 RZ, [UR15], RZ ;  /* 0x000000ffffff79a7 */ /* 0x000fe2000810040f */
[----:B----4-:R-:W-:Y:S01]  /*56e0*/  @!P4 IMAD.X R0, RZ, RZ, R37, P0 ;  /* 0x000000ffff00c224 */ /* 0x010fe200000e0625 */
[----:B------:R-:W4:Y:S02]  /*56f0*/  SYNCS.PHASECHK.TRANS64.TRYWAIT P2, [UR6+0xc8], R20 ;  /* 0x0000c814ff0075a7 */ /* 0x000f240008041106 */
[----:B--2-4-:R-:W-:Y:S05]  /*5700*/  @!P2 BRA `(.L_x_94) ;  /* 0x0000007400b0a947 */ /* 0x014fea0003800000 */
.L_x_232:
        /* <DEDUP_REMOVED lines=41> */
[----:B------:R-:W4:Y:S02]  /*59a0*/  SYNCS.PHASECHK.TRANS64.TRYWAIT P2, [UR6+0xd0], R20 ;  /* 0x0000d014ff0075a7 */ /* 0x000f240008041106 */
[----:B--2-4-:R-:W-:Y:S05]  /*59b0*/  @!P2 BRA `(.L_x_95) ;  /* 0x00000074001ca947 */ /* 0x014fea0003800000 */
.L_x_234:
[----:B------:R-:W2:Y:S01]  /*59c0*/  LDC.64 R16, c[0x0][0xd10] ;  /* 0x00034400ff107b82 */ /* 0x000ea20000000a00 */
[----:B------:R-:W-:Y:S01]  /*59d0*/  @!P4 R2UR UR9, R33 ;  /* 0x000000002109c2ca */ /* 0x000fe200000e0000 */
[----:B------:R-:W-:Y:S01]  /*59e0*/  VOTEU.ALL UP4, P4 ;  /* 0x0000000000ff7886 */ /* 0x000fe20002080000 */
[----:B------:R-:W-:Y:S01]  /*59f0*/  @!P4 R2UR UR8, R21 ;  /* 0x000000001508c2ca */ /* 0x000fe200000e0000 */
[----:B------:R-:W-:Y:S01]  /*5a00*/  VOTEU.ALL UP3, P4 ;  /* 0x0000000000ff7886 */ /* 0x000fe20002060000 */
[----:B------:R-:W-:Y:S03]  /*5a10*/  UMOV UR14, 0x0 ;  /* 0x00000000000e7882 */ /* 0x000fe60000000000 */
[----:B------:R-:W4:Y:S01]  /*5a20*/  LDC.64 R14, c[0x0][0xd18] ;  /* 0x00034600ff0e7b82 */ /* 0x000f220000000a00 */
[----:B------:R-:W-:Y:S01]  /*5a30*/  @!UP4 UIADD3 UR35, UPT, UPT, UR67, 0x60, URZ ;  /* 0x000000604323c890 */ /* 0x000fe2000fffe0ff */
[----:B------:R-:W-:Y:S01]  /*5a40*/  @!P4 IMAD.MOV.U32 R21, RZ, RZ, 0x2000 ;  /* 0x00002000ff15c424 */ /* 0x000fe200078e00ff */
[----:B------:R-:W-:Y:S01]  /*5a50*/  @!UP4 UIADD3 UR32, UPT, UPT, UR6, 0x4200, URZ ;  /* 0x000042000620c890 */ /* 0x000fe2000fffe0ff */
[----:B------:R-:W-:Y:S01]  /*5a60*/  @P3 SHF.R.U32.HI R30, RZ, 0x10, R25 ;  /* 0x00000010ff1e3819 */ /* 0x000fe20000011619 */
[----:B------:R-:W-:Y:S03]  /*5a70*/  UMOV UR15, 0x10000000 ;  /* 0x10000000000f7882 */ /* 0x000fe60000000000 */
[----:B------:R-:W5:Y:S01]  /*5a80*/  @!P1 LDC R0, c[0x0][0xd20] ;  /* 0x00034800ff009b82 */ /* 0x000f620000000800 */
[----:B------:R-:W-:Y:S01]  /*5a90*/  UMOV UR33, UR49 ;  /* 0x0000003100217c82 */ /* 0x000fe20008000000 */
[----:B------:R-:W-:Y:S01]  /*5aa0*/  IMAD.U32 R38, RZ, RZ, UR9 ;  /* 0x00000009ff267e24 */ /* 0x000fe2000f8e00ff */
[----:B------:R-:W-:Y:S05]  /*5ab0*/  UMOV UR34, UR66 ;  /* 0x0000004200227c82 */ /* 0x000fea0008000000 */
[----:B-1----:R-:W1:Y:S01]  /*5ac0*/  @!P1 LDC R3, c[0x0][0xd0c] ;  /* 0x00034300ff039b82 */ /* 0x002e620000000800 */
[----:B------:R-:W-:Y:S01]  /*5ad0*/  IMAD.U32 R39, RZ, RZ, UR8 ;  /* 0x00000008ff277e24 */ /* 0x000fe2000f8e00ff */
[----:B------:R-:W-:Y:S01]  /*5ae0*/  @!UP4 UIADD3 UR26, UPT, UPT, UR66, 0x20, URZ ;  /* 0x00000020421ac890 */ /* 0x000fe2000fffe0ff */
[----:B------:R-:W-:Y:S01]  /*5af0*/  @!P4 R2UR UR22, R38 ;  /* 0x000000002616c2ca */ /* 0x000fe200000e0000 */
[----:B------:R-:W-:Y:S01]  /*5b00*/  @!UP4 UIADD3 UR24, UPT, UPT, UR6, 0x4a00, URZ ;  /* 0x00004a000618c890 */ /* 0x000fe2000fffe0ff */
[----:B------:R-:W-:Y:S01]  /*5b10*/  VIADD R32, R32, 0x1 ;  /* 0x0000000120207836 */ /* 0x000fe20000000000 */
[----:B------:R-:W-:Y:S01]  /*5b20*/  @!P4 R2UR UR23, R39 ;  /* 0x000000002717c2ca */ /* 0x000fe200000e0000 */
[----:B------:R-:W-:Y:S01]  /*5b30*/  VOTEU.ALL UP2, P4 ;  /* 0x0000000000ff7886 */ /* 0x000fe20002040000 */
[----:B------:R-:W-:Y:S01]  /*5b40*/  UMOV UR25, UR49 ;  /* 0x0000003100197c82 */ /* 0x000fe20008000000 */
[----:B------:R-:W-:Y:S01]  /*5b50*/  UMOV UR28, UR36 ;  /* 0x00000024001c7c82 */ /* 0x000fe20008000000 */
[----:B------:R-:W-:Y:S01]  /*5b60*/  UMOV UR27, UR35 ;  /* 0x00000023001b7c82 */ /* 0x000fe20008000000 */
[----:B------:R-:W-:Y:S02]  /*5b70*/  @!UP4 UIADD3 UR18, UPT, UPT, UR66, 0x40, URZ ;  /* 0x000000404212c890 */ /* 0x000fe4000fffe0ff */
[----:B------:R-:W-:Y:S01]  /*5b80*/  @!UP4 UIADD3 UR16, UPT, UPT, UR6, 0x5200, URZ ;  /* 0x000052000610c890 */ /* 0x000fe2000fffe0ff */
[----:B------:R-:W-:Y:S01]  /*5b90*/  VOTEU.ALL UP1, P4 ;  /* 0x0000000000ff7886 */ /* 0x000fe20002020000 */
[----:B------:R-:W-:Y:S01]  /*5ba0*/  UMOV UR17, UR49 ;  /* 0x0000003100117c82 */ /* 0x000fe20008000000 */
[----:B------:R-:W-:Y:S01]  /*5bb0*/  UMOV UR20, UR36 ;  /* 0x0000002400147c82 */ /* 0x000fe20008000000 */
[----:B------:R-:W-:Y:S02]  /*5bc0*/  UMOV UR19, UR35 ;  /* 0x0000002300137c82 */ /* 0x000fe40008000000 */
[----:B------:R1:W-:Y:S01]  /*5bd0*/  @!UP3 UTMALDG.3D [UR32], [UR22], desc[UR14] ;  /* 0x00000e201600b5b4 */ /* 0x0003e20008011000 */
[----:B------:R-:W-:Y:S02]  /*5be0*/  @!UP4 UIADD3 UR10, UPT, UPT, UR66, 0x60, URZ ;  /* 0x00000060420ac890 */ /* 0x000fe4000fffe0ff */
[----:B------:R-:W-:Y:S01]  /*5bf0*/  @!UP4 UIADD3 UR8, UPT, UPT, UR6, 0x5a00, URZ ;  /* 0x00005a000608c890 */ /* 0x000fe2000fffe0ff */
[----:B------:R-:W-:Y:S01]  /*5c00*/  UMOV UR9, UR49 ;  /* 0x0000003100097c82 */ /* 0x000fe20008000000 */
[----:B------:R-:W-:Y:S01]  /*5c10*/  UMOV UR12, UR36 ;  /* 0x00000024000c7c82 */ /* 0x000fe20008000000 */
[----:B------:R-:W-:Y:S01]  /*5c20*/  UMOV UR11, UR35 ;  /* 0x00000023000b7c82 */ /* 0x000fe20008000000 */
[----:B------:R1:W-:Y:S01]  /*5c30*/  @!UP2 UTMALDG.3D [UR24], [UR22], desc[UR14] ;  /* 0x00000e181600a5b4 */ /* 0x0003e20008011000 */
[----:B------:R-:W-:Y:S01]  /*5c40*/  VOTEU.ALL UP2, P4 ;  /* 0x0000000000ff7886 */ /* 0x000fe20002040000 */
[----:B--2---:R-:W-:Y:S01]  /*5c50*/  @!P1 IMAD.HI.U32 R12, R13, R16, RZ ;  /* 0x000000100d0c9227 */ /* 0x004fe200078e00ff */
[----:B----4-:R-:W-:Y:S02]  /*5c60*/  @!P1 ISETP.NE.AND P0, PT, R14, 0x1, PT ;  /* 0x000000010e00980c */ /* 0x010fe40003f05270 */
[----:B-1----:R-:W-:Y:S01]  /*5c70*/  @!P1 ISETP.NE.AND P2, PT, R3, 0x1, PT ;  /* 0x000000010300980c */ /* 0x002fe20003f45270 */
[C---:B------:R-:W-:Y:S01]  /*5c80*/  @!P1 IMAD.HI.U32 R9, R10.reuse, R15, RZ ;  /* 0x0000000f0a099227 */ /* 0x040fe200078e00ff */
[----:B------:R-:W-:Y:S01]  /*5c90*/  @!P1 SHF.R.U32.HI R12, RZ, R17, R12 ;  /* 0x00000011ff0c9219 */ /* 0x000fe2000001160c */
[----:B------:R1:W-:Y:S03]  /*5ca0*/  @!UP1 UTMALDG.3D [UR16], [UR22], desc[UR14] ;  /* 0x00000e10160095b4 */ /* 0x0003e60008011000 */
[----:B-----5:R-:W-:Y:S02]  /*5cb0*/  @!P1 SHF.R.U32.HI R9, RZ, R0, R9 ;  /* 0x00000000ff099219 */ /* 0x020fe40000011609 */
[----:B------:R-:W-:Y:S02]  /*5cc0*/  @!P1 SEL R12, R13, R12, !P2 ;  /* 0x0000000c0d0c9207 */ /* 0x000fe40005000000 */
[----:B------:R-:W-:Y:S01]  /*5cd0*/  @!P1 SEL R9, R10, R9, !P0 ;  /* 0x000000090a099207 */ /* 0x000fe20004000000 */
[----:B------:R1:W-:Y:S01]  /*5ce0*/  @!UP2 UTMALDG.3D [UR8], [UR22], desc[UR14] ;  /* 0x00000e081600a5b4 */ /* 0x0003e20008011000 */
[----:B------:R1:W-:Y:S03]  /*5cf0*/  @!P4 SYNCS.ARRIVE.TRANS64.RED.A0TR RZ, [UR6+0xb0], R21 ;  /* 0x0000b015ffffc9a7 */ /* 0x0003e60008300406 */
[----:B------:R-:W-:Y:S02]  /*5d00*/  @!P1 IMAD.IADD R0, R9, 0x1, -R12 ;  /* 0x0000000109009824 */ /* 0x000fe400078e0a0c */
[----:B------:R-:W-:Y:S02]  /*5d10*/  @!P1 IMAD.IADD R9, R12, 0x1, -R9 ;  /* 0x000000010c099824 */ /* 0x000fe400078e0a09 */
[----:B------:R-:W-:Y:S02]  /*5d20*/  @!P1 IMAD R13, R0, R3, R13 ;  /* 0x00000003000d9224 */ /* 0x000fe400078e020d */
[----:B------:R-:W-:Y:S01]  /*5d30*/  @!P1 IMAD R10, R9, R14, R10 ;  /* 0x0000000e090a9224 */ /* 0x000fe200078e020a */
[----:B------:R-:W-:Y:S01]  /*5d40*/  SYNCS.ARRIVE.TRANS64.RED.A1T0 RZ, [UR13], RZ ;  /* 0x000000ffffff79a7 */ /* 0x000fe2000810040d */
[----:B------:R-:W2:Y:S02]  /*5d50*/  SYNCS.PHASECHK.TRANS64.TRYWAIT P5, [UR6+0xd8], R20 ;  /* 0x0000d814ff0075a7 */ /* 0x000ea400080a1106 */
[----:B-12---:R-:W-:Y:S05]  /*5d60*/  @!P5 BRA `(.L_x_96) ;  /* 0x000000700048d947 */ /* 0x006fea0003800000 */
.L_x_236:
[----:B-1----:R-:W-:Y:S01]  /*5d70*/  @!P4 IADD3 R3, P0, PT, R36, 0x780, RZ ;  /* 0x000007802403c810 */ /* 0x002fe20007f1e0ff */
[----:B------:R-:W-:Y:S01]  /*5d80*/  VOTEU.ALL UP3, P4 ;  /* 0x0000000000ff7886 */ /* 0x000fe20002060000 */
[----:B------:R-:W-:Y:S01]  /*5d90*/  UMOV UR14, 0x0 ;  /* 0x00000000000e7882 */ /* 0x000fe20000000000 */
[----:B------:R-:W-:Y:S01]  /*5da0*/  UMOV UR15, 0x10000000 ;  /* 0x10000000000f7882 */ /* 0x000fe20000000000 */
[----:B------:R-:W-:Y:S01]  /*5db0*/  @!P4 R2UR UR9, R3 ;  /* 0x000000000309c2ca */ /* 0x000fe200000e0000 */
[----:B------:R-:W-:Y:S01]  /*5dc0*/  @!P4 IMAD.X R0, RZ, RZ, R37, P0 ;  /* 0x000000ffff00c224 */ /* 0x000fe200000e0625 */
[----:B------:R-:W-:Y:S01]  /*5dd0*/  UMOV UR33, UR41 ;  /* 0x0000002900217c82 */ /* 0x000fe20008000000 */
[----:B------:R-:W-:Y:S01]  /*5de0*/  UMOV UR34, UR66 ;  /* 0x0000004200227c82 */ /* 0x000fe20008000000 */
[----:B------:R-:W-:Y:S01]  /*5df0*/  VOTEU.ALL UP4, P4 ;  /* 0x0000000000ff7886 */ /* 0x000fe20002080000 */
[----:B------:R-:W-:Y:S01]  /*5e00*/  VOTEU.ALL UP2, P4 ;  /* 0x0000000000ff7886 */ /* 0x000fe20002040000 */
[----:B------:R-:W-:Y:S01]  /*5e10*/  @!P4 R2UR UR8, R0 ;  /* 0x000000000008c2ca */ /* 0x000fe200000e0000 */
[----:B------:R-:W-:Y:S01]  /*5e20*/  UMOV UR25, UR41 ;  /* 0x0000002900197c82 */ /* 0x000fe20008000000 */
[----:B------:R-:W-:Y:S01]  /*5e30*/  UMOV UR28, UR36 ;  /* 0x00000024001c7c82 */ /* 0x000fe20008000000 */
[----:B------:R-:W-:Y:S01]  /*5e40*/  @!UP4 UIADD3 UR35, UPT, UPT, UR67, 0x70, URZ ;  /* 0x000000704323c890 */ /* 0x000fe2000fffe0ff */
[----:B------:R-:W-:Y:S01]  /*5e50*/  ISETP.NE.AND P0, PT, R32, 0x2, PT ;  /* 0x000000022000780c */ /* 0x000fe20003f05270 */
[----:B------:R-:W-:Y:S01]  /*5e60*/  @!UP4 UIADD3 UR32, UPT, UPT, UR6, 0x6200, URZ ;  /* 0x000062000620c890 */ /* 0x000fe2000fffe0ff */
[----:B------:R-:W-:Y:S01]  /*5e70*/  IMAD.IADD R20, R10, 0x1, R51 ;  /* 0x000000010a147824 */ /* 0x000fe200078e0233 */
[----:B------:R-:W-:Y:S01]  /*5e80*/  @!UP4 UIADD3 UR26, UPT, UPT, UR66, 0x20, URZ ;  /* 0x00000020421ac890 */ /* 0x000fe2000fffe0ff */
[----:B------:R-:W-:Y:S01]  /*5e90*/  IMAD.U32 R14, RZ, RZ, UR9 ;  /* 0x00000009ff0e7e24 */ /* 0x000fe2000f8e00ff */
[----:B------:R-:W-:Y:S01]  /*5ea0*/  @!UP4 UIADD3 UR24, UPT, UPT, UR6, 0x6a00, URZ ;  /* 0x00006a000618c890 */ /* 0x000fe2000fffe0ff */
[----:B------:R-:W-:Y:S01]  /*5eb0*/  SEL R0, RZ, 0x1, P0 ;  /* 0x00000001ff007807 */ /* 0x000fe20000000000 */
[----:B------:R-:W-:Y:S01]  /*5ec0*/  UMOV UR27, UR35 ;  /* 0x00000023001b7c82 */ /* 0x000fe20008000000 */
[----:B------:R-:W-:Y:S01]  /*5ed0*/  @!UP4 UIADD3 UR18, UPT, UPT, UR66, 0x40, URZ ;  /* 0x000000404212c890 */ /* 0x000fe2000fffe0ff */
[----:B------:R-:W-:Y:S01]  /*5ee0*/  IMAD.U32 R15, RZ, RZ, UR8 ;  /* 0x00000008ff0f7e24 */ /* 0x000fe2000f8e00ff */
[----:B------:R-:W-:Y:S01]  /*5ef0*/  @!P4 R2UR UR22, R14 ;  /* 0x000000000e16c2ca */ /* 0x000fe200000e0000 */
[----:B------:R-:W-:Y:S01]  /*5f00*/  @!UP4 UIADD3 UR16, UPT, UPT, UR6, 0x7200, URZ ;  /* 0x000072000610c890 */ /* 0x000fe2000fffe0ff */
[----:B------:R-:W-:Y:S01]  /*5f10*/  LOP3.LUT R31, R31, R0, RZ, 0x3c, !PT ;  /* 0x000000001f1f7212 */ /* 0x000fe200078e3cff */
[----:B------:R-:W-:Y:S01]  /*5f20*/  VOTEU.ALL UP1, P4 ;  /* 0x0000000000ff7886 */ /* 0x000fe20002020000 */
[----:B------:R-:W-:Y:S01]  /*5f30*/  @!P4 R2UR UR23, R15 ;  /* 0x000000000f17c2ca */ /* 0x000fe200000e0000 */
[----:B------:R-:W-:Y:S01]  /*5f40*/  UMOV UR17, UR41 ;  /* 0x0000002900117c82 */ /* 0x000fe20008000000 */
[----:B------:R-:W-:Y:S01]  /*5f50*/  UMOV UR20, UR36 ;  /* 0x0000002400147c82 */ /* 0x000fe20008000000 */
[----:B------:R-:W-:Y:S01]  /*5f60*/  UMOV UR19, UR35 ;  /* 0x0000002300137c82 */ /* 0x000fe20008000000 */
[----:B------:R-:W-:Y:S01]  /*5f70*/  @!UP4 UIADD3 UR10, UPT, UPT, UR66, 0x60, URZ ;  /* 0x00000060420ac890 */ /* 0x000fe2000fffe0ff */
[----:B------:R-:W-:Y:S01]  /*5f80*/  IMAD.IADD R21, R13, 0x1, R58 ;  /* 0x000000010d157824 */ /* 0x000fe200078e023a */
[----:B------:R-:W-:Y:S01]  /*5f90*/  @!UP4 UIADD3 UR8, UPT, UPT, UR6, 0x7a00, URZ ;  /* 0x00007a000608c890 */ /* 0x000fe2000fffe0ff */
[----:B------:R-:W-:Y:S01]  /*5fa0*/  SEL R32, R32, RZ, P0 ;  /* 0x000000ff20207207 */ /* 0x000fe20000000000 */
[----:B------:R-:W-:Y:S01]  /*5fb0*/  UMOV UR9, UR41 ;  /* 0x0000002900097c82 */ /* 0x000fe20008000000 */
[----:B------:R-:W-:Y:S01]  /*5fc0*/  UMOV UR12, UR36 ;  /* 0x00000024000c7c82 */ /* 0x000fe20008000000 */
[----:B------:R-:W-:Y:S03]  /*5fd0*/  UMOV UR11, UR35 ;  /* 0x00000023000b7c82 */ /* 0x000fe60008000000 */
[----:B------:R1:W-:Y:S01]  /*5fe0*/  @!UP3 UTMALDG.3D [UR32], [UR22], desc[UR14] ;  /* 0x00000e201600b5b4 */ /* 0x0003e20008011000 */
[----:B------:R2:W-:Y:S01]  /*5ff0*/  @!UP2 UTMALDG.3D [UR24], [UR22], desc[UR14] ;  /* 0x00000e181600a5b4 */ /* 0x0005e20008011000 */
[----:B------:R-:W-:Y:S01]  /*6000*/  VOTEU.ALL UP2, P4 ;  /* 0x0000000000ff7886 */ /* 0x000fe20002040000 */
[----:B------:R2:W-:Y:S01]  /*6010*/  @!UP1 UTMALDG.3D [UR16], [UR22], desc[UR14] ;  /* 0x00000e10160095b4 */ /* 0x0005e20008011000 */
[----:B------:R-:W-:Y:S03]  /*6020*/  UPLOP3.LUT UP1, UPT, UPT, UPT, UPT, 0x80, 0x8 ;  /* 0x000000000008789c */ /* 0x000fe60003f2f070 */
[----:B------:R2:W-:Y:S01]  /*6030*/  @!UP2 UTMALDG.3D [UR8], [UR22], desc[UR14] ;  /* 0x00000e081600a5b4 */ /* 0x0005e20008011000 */
[----:B------:R2:W-:Y:S01]  /*6040*/  @!P4 SYNCS.ARRIVE.TRANS64.RED.A0TR RZ, [UR6+0xb8], R29 ;  /* 0x0000b81dffffc9a7 */ /* 0x0005e20008300406 */
[----:B-1----:R-:W-:Y:S01]  /*6050*/  @P3 R2UR UR36, R30 ;  /* 0x000000001e2432ca */ /* 0x002fe200000e0000 */
[----:B------:R-:W-:Y:S01]  /*6060*/  SYNCS.ARRIVE.TRANS64.RED.A1T0 RZ, [UR21], RZ ;  /* 0x000000ffffff79a7 */ /* 0x000fe20008100415 */
[----:B------:R-:W-:Y:S02]  /*6070*/  @!UPT UIADD3 URZ, UPT, UPT, URZ, URZ, URZ ;  /* 0x000000fffffff290 */ /* 0x000fe4000fffe0ff */
[----:B------:R-:W-:Y:S11]  /*6080*/  @P3 BRA `(.L_x_97) ;  /* 0xffffffe000983947 */ /* 0x000ff6000383ffff */
[----:B------:R-:W1:Y:S02]  /*6090*/  SYNCS.PHASECHK.TRANS64.TRYWAIT P0, [UR6+0xc0], R11 ;  /* 0x0000c00bff0075a7 */ /* 0x000e640008001106 */
[----:B-1----:R-:W-:Y:S05]  /*60a0*/  @!P0 BRA `(.L_x_98) ;  /* 0x0000006c00908947 */ /* 0x002fea0003800000 */
.L_x_238:
[----:B------:R-:W4:Y:S02]  /*60b0*/  SYNCS.PHASECHK.TRANS64.TRYWAIT P0, [UR6+0xc8], R11 ;  /* 0x0000c80bff0075a7 */ /* 0x000f240008001106 */
[----:B----4-:R-:W-:Y:S05]  /*60c0*/  @!P0 BRA `(.L_x_99) ;  /* 0x0000006c00a08947 */ /* 0x010fea0003800000 */
.L_x_240:
[----:B------:R-:W4:Y:S01]  /*60d0*/  SYNCS.PHASECHK.TRANS64.TRYWAIT P0, [UR6+0xd0], R11 ;  /* 0x0000d00bff0075a7 */ /* 0x000f220008001106 */
[----:B-1----:R-:W-:Y:S01]  /*60e0*/  HFMA2 R0, -RZ, RZ, 0, 5.9604644775390625e-08 ;  /* 0x00000001ff007431 */ /* 0x002fe200000001ff */
[----:B----4-:R-:W-:Y:S06]  /*60f0*/  @!P0 BRA `(.L_x_100) ;  /* 0x0000006c00ac8947 */ /* 0x010fec0003800000 */
.L_x_242:
[----:B-1----:R-:W-:Y:S02]  /*6100*/  MOV R2, UR6 ;  /* 0x0000000600027c02 */ /* 0x002fe40008000f00 */
[----:B------:R-:W-:-:S07]  /*6110*/  SHF.L.U32 R3, R0, 0x1f, RZ ;  /* 0x0000001f00037819 */ /* 0x000fce00000006ff */
.L_x_101:
[----:B-1----:R1:W4:Y:S02]  /*6120*/  SYNCS.PHASECHK.TRANS64.TRYWAIT P0, [R2+URZ+0xd8], R3 ;  /* 0x0000d803020075a7 */ /* 0x00232400080011ff */
[----:B----4-:R-:W-:Y:S05]  /*6130*/  @!P0 NANOSLEEP.SYNCS 0x989680 ;  /* 0x009896800000895d */ /* 0x010fea0003900000 */
[----:B------:R-:W4:Y:S02]  /*6140*/  @!P0 SYNCS.PHASECHK.TRANS64 P0, [R2+URZ+0xd8], R3 ;  /* 0x0000d803020085a7 */ /* 0x000f2400080010ff */
[----:B--2-4-:R-:W-:Y:S05]  /*6150*/  @P0 EXIT ;  /* 0x000000000000094d */ /* 0x014fea0003800000 */
[----:B------:R-:W-:Y:S05]  /*6160*/  BRA `(.L_x_101) ;  /* 0xfffffffc00ec7947 */ /* 0x000fea000383ffff */
.L_x_82:
[----:B------:R-:W-:-:S06]  /*6170*/  UISETP.GE.AND UP1, UPT, UR10, 0x4, UPT ;  /* 0x000000040a00788c */ /* 0x000fcc000bf26270 */
[----:B------:R-:W-:-:S13]  /*6180*/  PLOP3.LUT P0, PT, PT, PT, UP1, 0x80, 0x8 ;  /* 0x000000000008781c */ /* 0x000fda0003f0f018 */
[----:B------:R-:W-:Y:S05]  /*6190*/  @!P0 EXIT ;  /* 0x000000000000894d */ /* 0x000fea0003800000 */
[----:B------:R-:W-:Y:S01]  /*61a0*/  BAR.SYNC.DEFER_BLOCKING 0x6, 0xa0 ;  /* 0x0182800000007b1d */ /* 0x000fe20000010000 */
[C---:B------:R-:W-:Y:S01]  /*61b0*/  IMAD.SHL.U32 R4, R70.reuse, 0x10, RZ ;  /* 0x0000001046047824 */ /* 0x040fe200078e00ff */
[C---:B------:R-:W-:Y:S01]  /*61c0*/  R2P PR, R70.reuse, 0x18 ;  /* 0x0000001846007804 */ /* 0x040fe20000000000 */
[C---:B------:R-:W-:Y:S01]  /*61d0*/  IMAD.U32 R31, R70.reuse, 0x10000, RZ ;  /* 0x00010000461f7824 */ /* 0x040fe200078e00ff */
[----:B------:R-:W-:Y:S01]  /*61e0*/  LOP3.LUT R70, R70, 0x60, RZ, 0xc0, !PT ;  /* 0x0000006046467812 */ /* 0x000fe200078ec0ff */
[----:B------:R-:W-:Y:S01]  /*61f0*/  IMAD.MOV.U32 R68, RZ, RZ, 0xa0 ;  /* 0x000000a0ff447424 */ /* 0x000fe200078e00ff */
[----:B------:R-:W-:Y:S02]  /*6200*/  UMOV UR48, 0x400 ;  /* 0x0000040000307882 */ /* 0x000fe40000000000 */
[----:B------:R-:W1:Y:S01]  /*6210*/  LDC R63, c[0x0][0x370] ;  /* 0x0000dc00ff3f7b82 */ /* 0x000e620000000800 */
[----:B------:R-:W-:Y:S01]  /*6220*/  ULEA UR48, UR37, UR48, 0x18 ;  /* 0x0000003025307291 */ /* 0x000fe2000f8ec0ff */
[----:B------:R-:W-:-:S02]  /*6230*/  LOP3.LUT R4, R3, 0x600, R4, 0xf8, !PT ;  /* 0x0000060003047812 */ /* 0x000fc400078ef804 */
[----:B------:R-:W-:Y:S02]  /*6240*/  CS2R R66, SRZ ;  /* 0x0000000000427805 */ /* 0x000fe4000001ff00 */
[----:B------:R-:W-:Y:S01]  /*6250*/  LOP3.LUT R31, R31, 0x600000, RZ, 0xc0, !PT ;  /* 0x006000001f1f7812 */ /* 0x000fe200078ec0ff */
[----:B------:R-:W-:Y:S01]  /*6260*/  UIADD3 UR4, UPT, UPT, UR48, 0x200, URZ ;  /* 0x0000020030047890 */ /* 0x000fe2000fffe0ff */
[----:B------:R-:W-:Y:S01]  /*6270*/  MOV R30, RZ ;  /* 0x000000ff001e7202 */ /* 0x000fe20000000f00 */
[----:B------:R-:W-:Y:S01]  /*6280*/  IMAD.MOV.U32 R75, RZ, RZ, RZ ;  /* 0x000000ffff4b7224 */ /* 0x000fe200078e00ff */
[----:B------:R-:W2:Y:S01]  /*6290*/  LDC R28, c[0x0][0xd0c] ;  /* 0x00034300ff1c7b82 */ /* 0x000ea20000000800 */
[----:B------:R-:W-:Y:S01]  /*62a0*/  SEL R68, R68, 0x60, !P3 ;  /* 0x0000006044447807 */ /* 0x000fe20005800000 */
[----:B------:R-:W3:Y:S01]  /*62b0*/  LDCU.64 UR52, c[0x0][0x348] ;  /* 0x00006900ff3477ac */ /* 0x000ee20008000a00 */
[----:B------:R-:W-:Y:S01]  /*62c0*/  IMAD.U32 R61, RZ, RZ, UR4 ;  /* 0x00000004ff3d7e24 */ /* 0x000fe2000f8e00ff */
[----:B------:R-:W4:Y:S03]  /*62d0*/  LDCU.64 UR44, c[0x0][0xa88] ;  /* 0x00015100ff2c77ac */ /* 0x000f260008000a00 */
[----:B------:R-:W-:Y:S01]  /*62e0*/  IMAD R71, R4, 0x4, R61 ;  /* 0x0000000404477824 */ /* 0x000fe200078e023d */
[----:B------:R-:W1:Y:S01]  /*62f0*/  LDC R60, c[0x0][0xd20] ;  /* 0x00034800ff3c7b82 */ /* 0x000e620000000800 */
[----:B------:R-:W3:Y:S01]  /*6300*/  LDS R0, [UR48+0x180] ;  /* 0x00018030ff007984 */ /* 0x000ee20008000800 */
[----:B------:R-:W1:Y:S01]  /*6310*/  LDCU.64 UR46, c[0x0][0xa90] ;  /* 0x00015200ff2e77ac */ /* 0x000e620008000a00 */
[C---:B------:R-:W-:Y:S01]  /*6320*/  VIADD R69, R71.reuse, 0x140 ;  /* 0x0000014047457836 */ /* 0x040fe20000000000 */
[----:B------:R-:W-:Y:S01]  /*6330*/  @P4 IADD3 R69, PT, PT, R71, 0xc0, RZ ;  /* 0x000000c047454810 */ /* 0x000fe20007ffe0ff */
[----:B------:R-:W-:Y:S01]  /*6340*/  UMOV UR49, URZ ;  /* 0x000000ff00317c82 */ /* 0x000fe20008000000 */
[----:B------:R-:W-:-:S02]  /*6350*/  UMOV UR51, URZ ;  /* 0x000000ff00337c82 */ /* 0x000fc40008000000 */
[----:B------:R-:W1:Y:S08]  /*6360*/  LDC R26, c[0x0][0xd30] ;  /* 0x00034c00ff1a7b82 */ /* 0x000e700000000800 */
[----:B------:R-:W1:Y:S08]  /*6370*/  LDC.64 R56, c[0x0][0xd10] ;  /* 0x00034400ff387b82 */ /* 0x000e700000000a00 */
[----:B------:R-:W1:Y:S08]  /*6380*/  LDC.64 R24, c[0x0][0xd18] ;  /* 0x00034600ff187b82 */ /* 0x000e700000000a00 */
[----:B------:R-:W1:Y:S08]  /*6390*/  LDC.64 R22, c[0x0][0xd28] ;  /* 0x00034a00ff167b82 */ /* 0x000e700000000a00 */
[----:B------:R-:W1:Y:S01]  /*63a0*/  LDC.64 R54, c[0x0][0xab0] ;  /* 0x0002ac00ff367b82 */ /* 0x000e620000000a00 */
[----:B---3--:R-:W-:-:S07]  /*63b0*/  IADD3 R31, PT, PT, R0, R31, RZ ;  /* 0x0000001f001f7210 */ /* 0x008fce0007ffe0ff */
[----:B------:R-:W3:Y:S08]  /*63c0*/  LDC.64 R52, c[0x0][0xaa8] ;  /* 0x0002aa00ff347b82 */ /* 0x000ef00000000a00 */
[----:B--2-4-:R-:W1:Y:S02]  /*63d0*/  LDC R62, c[0x0][0x374] ;  /* 0x0000dd00ff3e7b82 */ /* 0x014e640000000800 */
.L_x_177:
[C---:B------:R-:W-:Y:S02]  /*63e0*/  LEA R0, R75.reuse, UR48, 0x3 ;  /* 0x000000304b007c11 */ /* 0x040fe4000f8e18ff */
[----:B------:R-:W-:Y:S02]  /*63f0*/  SHF.L.U32 R3, R66, 0x1f, RZ ;  /* 0x0000001f42037819 */ /* 0x000fe400000006ff */
[----:B------:R-:W-:Y:S02]  /*6400*/  LEA R16, R75, UR48, 0x4 ;  /* 0x000000304b107c11 */ /* 0x000fe4000f8e20ff */
[----:B------:R-:W2:Y:S02]  /*6410*/  SYNCS.PHASECHK.TRANS64.TRYWAIT P0, [R0+URZ+0xf0], R3 ;  /* 0x0000f003000075a7 */ /* 0x000ea400080011ff */
[----:B--23--:R-:W-:Y:S05]  /*6420*/  @!P0 BRA `(.L_x_102) ;  /* 0x0000006800f88947 */ /* 0x00cfea0003800000 */
.L_x_243:
[----:B------:R-:W4:Y:S01]  /*6430*/  LDC.64 R14, c[0x0][0xd10] ;  /* 0x00034400ff0e7b82 */ /* 0x000f220000000a00 */
[----:B------:R-:W3:Y:S01]  /*6440*/  LDS.128 R16, [R16+0x160] ;  /* 0x0001600010107984 */ /* 0x000ee20000000c00 */
[----:B-1----:R-:W-:Y:S01]  /*6450*/  ISETP.NE.AND P1, PT, R26, 0x1, PT ;  /* 0x000000011a00780c */ /* 0x002fe20003f25270 */
[----:B--2---:R-:W-:Y:S01]  /*6460*/  VIADD R0, R0, 0x100 ;  /* 0x0000010000007836 */ /* 0x004fe20000000000 */
[----:B------:R-:W-:Y:S04]  /*6470*/  ISETP.GE.AND P0, PT, R2, 0x1, PT ;  /* 0x000000010200780c */ /* 0x000fe80003f06270 */
[----:B------:R-:W1:Y:S01]  /*6480*/  LDC.64 R12, c[0x0][0xd18] ;  /* 0x00034600ff0c7b82 */ /* 0x000e620000000a00 */
[----:B------:R-:W-:Y:S01]  /*6490*/  PRMT R0, RZ, 0x654, R0 ;  /* 0x00000654ff007816 */ /* 0x000fe20000000000 */
[----:B------:R-:W-:Y:S01]  /*64a0*/  @!PT LDS RZ, [RZ] ;  /* 0x00000000fffff984 */ /* 0x000fe20000000800 */
[----:B------:R-:W-:Y:S01]  /*64b0*/  @!PT LDS RZ, [RZ] ;  /* 0x00000000fffff984 */ /* 0x000fe20000000800 */
[----:B------:R-:W-:Y:S01]  /*64c0*/  @!PT LDS RZ, [RZ] ;  /* 0x00000000fffff984 */ /* 0x000fe20000000800 */
[----:B------:R-:W-:Y:S01]  /*64d0*/  @!PT LDS RZ, [RZ] ;  /* 0x00000000fffff984 */ /* 0x000fe20000000800 */
[----:B------:R2:W-:Y:S06]  /*64e0*/  MEMBAR.ALL.CTA ;  /* 0x0000000000007992 */ /* 0x0005ec0000008000 */
[----:B--2---:R-:W2:Y:S01]  /*64f0*/  FENCE.VIEW.ASYNC.S ;  /* 0x00000000000073c6 */ /* 0x004ea20000000000 */
[----:B------:R-:W1:Y:S08]  /*6500*/  @!P1 LDC R11, c[0x0][0xd20] ;  /* 0x00034800ff0b9b82 */ /* 0x000e700000000800 */
[----:B------:R-:W1:Y:S01]  /*6510*/  @!P1 LDC R10, c[0x0][0xd0c] ;  /* 0x00034300ff0a9b82 */ /* 0x000e620000000800 */
[----:B--2---:R2:W-:Y:S01]  /*6520*/  SYNCS.ARRIVE.TRANS64.RED.A1T0 RZ, [R0+URZ], RZ ;  /* 0x000000ff00ff79a7 */ /* 0x0045e200081004ff */
[----:B---3--:R-:W-:Y:S04]  /*6530*/  LOP3.LUT P4, RZ, R18, 0x1, RZ, 0xc0, !PT ;  /* 0x0000000112ff7812 */ /* 0x008fe8000788c0ff */
[----:B------:R-:W-:Y:S09]  /*6540*/  P2R R72, PR, RZ, 0x10 ;  /* 0x00000010ff487803 */ /* 0x000ff20000000000 */
[----:B------:R-:W-:Y:S02]  /*6550*/  @P4 MOV R29, R16 ;  /* 0x00000010001d4202 */ /* 0x000fe40000000f00 */
[----:B------:R-:W-:Y:S01]  /*6560*/  @P4 LOP3.LUT R27, R17, 0xffff, RZ, 0xc0, !PT ;  /* 0x0000ffff111b4812 */ /* 0x000fe200078ec0ff */
[----:B--2-4-:R-:W-:Y:S06]  /*6570*/  @!P0 BRA `(.L_x_103) ;  /* 0x0000000000a48947 */ /* 0x014fec0003800000 */
[----:B------:R-:W-:Y:S01]  /*6580*/  IMAD.HI.U32 R33, R62, R25, RZ ;  /* 0x000000193e217227 */ /* 0x000fe200078e00ff */
[----:B------:R-:W-:Y:S02]  /*6590*/  ISETP.NE.AND P0, PT, R24, 0x1, PT ;  /* 0x000000011800780c */ /* 0x000fe40003f05270 */
[----:B------:R-:W-:Y:S01]  /*65a0*/  ISETP.NE.AND P2, PT, R2, 0x1, PT ;  /* 0x000000010200780c */ /* 0x000fe20003f45270 */
[----:B------:R-:W-:Y:S01]  /*65b0*/  IMAD.HI.U32 R34, R63, R56, RZ ;  /* 0x000000383f227227 */ /* 0x000fe200078e00ff */
[----:B------:R-:W-:Y:S02]  /*65c0*/  SHF.R.U32.HI R33, RZ, R60, R33 ;  /* 0x0000003cff217219 */ /* 0x000fe40000011621 */
[----:B------:R-:W-:Y:S01]  /*65d0*/  ISETP.NE.AND P3, PT, R28, 0x1, PT ;  /* 0x000000011c00780c */ /* 0x000fe20003f65270 */
[----:B------:R-:W-:Y:S01]  /*65e0*/  IMAD.HI.U32 R38, R29, R56, RZ ;  /* 0x000000381d267227 */ /* 0x000fe200078e00ff */
[----:B------:R-:W-:Y:S02]  /*65f0*/  SHF.R.U32.HI R34, RZ, R57, R34 ;  /* 0x00000039ff227219 */ /* 0x000fe40000011622 */
[----:B------:R-:W-:Y:S01]  /*6600*/  SEL R3, R62, R33, !P0 ;  /* 0x000000213e037207 */ /* 0x000fe20004000000 */
[----:B------:R-:W-:Y:S01]  /*6610*/  IMAD.HI.U32 R33, R27, R25, RZ ;  /* 0x000000191b217227 */ /* 0x000fe200078e00ff */
[----:B------:R-:W-:Y:S02]  /*6620*/  SEL R7, R63, R34, !P3 ;  /* 0x000000223f077207 */ /* 0x000fe40005800000 */
[----:B------:R-:W-:Y:S01]  /*6630*/  SHF.R.U32.HI R38, RZ, R57, R38 ;  /* 0x00000039ff267219 */ /* 0x000fe20000011626 */
[-C--:B------:R-:W-:Y:S04]  /*6640*/  IMAD.HI.U32 R34, R3, R22.reuse, RZ ;  /* 0x0000001603227227 */ /* 0x080fe800078e00ff */
[----:B------:R-:W-:Y:S01]  /*6650*/  IMAD.HI.U32 R36, R7, R22, RZ ;  /* 0x0000001607247227 */ /* 0x000fe200078e00ff */
[-C--:B------:R-:W-:Y:S02]  /*6660*/  @P2 SHF.R.U32.HI R3, RZ, R23.reuse, R34 ;  /* 0x00000017ff032219 */ /* 0x080fe40000011622 */
[----:B------:R-:W-:Y:S02]  /*6670*/  SHF.R.U32.HI R34, RZ, R60, R33 ;  /* 0x0000003cff227219 */ /* 0x000fe40000011621 */
[----:B------:R-:W-:Y:S01]  /*6680*/  @P2 SHF.R.U32.HI R7, RZ, R23, R36 ;  /* 0x00000017ff072219 */ /* 0x000fe20000011624 */
[C---:B------:R-:W-:Y:S01]  /*6690*/  IMAD R4, R2.reuse, R3, RZ ;  /* 0x0000000302047224 */ /* 0x040fe200078e02ff */
[----:B------:R-:W-:Y:S02]  /*66a0*/  SEL R5, R27, R34, !P0 ;  /* 0x000000221b057207 */ /* 0x000fe40004000000 */
[----:B------:R-:W-:Y:S01]  /*66b0*/  SEL R3, R29, R38, !P3 ;  /* 0x000000261d037207 */ /* 0x000fe20005800000 */
[----:B------:R-:W-:Y:S01]  /*66c0*/  IMAD R6, R2, R7, RZ ;  /* 0x0000000702067224 */ /* 0x000fe200078e02ff */
[C---:B------:R-:W-:Y:S01]  /*66d0*/  ISETP.GE.AND P0, PT, R5.reuse, R4, PT ;  /* 0x000000040500720c */ /* 0x040fe20003f06270 */
[----:B------:R-:W-:Y:S03]  /*66e0*/  IMAD.HI.U32 R8, R5, R22, RZ ;  /* 0x0000001605087227 */ /* 0x000fe600078e00ff */
[----:B------:R-:W-:Y:S01]  /*66f0*/  ISETP.GE.OR P0, PT, R3, R6, P0 ;  /* 0x000000060300720c */ /* 0x000fe20000706670 */
[----:B------:R-:W-:Y:S01]  /*6700*/  IMAD.MOV R6, RZ, RZ, -R3 ;  /* 0x000000ffff067224 */ /* 0x000fe200078e0a03 */
[-C--:B------:R-:W-:Y:S03]  /*6710*/  SHF.R.U32.HI R8, RZ, R23.reuse, R8 ;  /* 0x00000017ff087219 */ /* 0x080fe60000011608 */
[----:B------:R-:W-:Y:S01]  /*6720*/  IMAD R29, R28, R6, R29 ;  /* 0x000000061c1d7224 */ /* 0x000fe200078e021d */
[----:B------:R-:W-:Y:S05]  /*6730*/  SEL R9, R5, R8, !P2 ;  /* 0x0000000805097207 */ /* 0x000fea0005000000 */
[----:B------:R-:W-:Y:S02]  /*6740*/  IMAD.MOV R8, RZ, RZ, -R9 ;  /* 0x000000ffff087224 */ /* 0x000fe400078e0a09 */
[C---:B------:R-:W-:Y:S04]  /*6750*/  @!P0 IMAD.HI.U32 R4, R3.reuse, R22, RZ ;  /* 0x0000001603048227 */ /* 0x040fe800078e00ff */
[----:B------:R-:W-:Y:S01]  /*6760*/  IMAD R8, R2, R8, R5 ;  /* 0x0000000802087224 */ /* 0x000fe200078e0205 */
[----:B------:R-:W-:Y:S04]  /*6770*/  @!P0 SHF.R.U32.HI R4, RZ, R23, R4 ;  /* 0x00000017ff048219 */ /* 0x000fe80000011604 */
[----:B------:R-:W-:Y:S02]  /*6780*/  @!P0 SEL R0, R3, R4, !P2 ;  /* 0x0000000403008207 */ /* 0x000fe40005000000 */
[----:B------:R-:W-:Y:S02]  /*6790*/  IADD3 R4, PT, PT, -R5, RZ, RZ ;  /* 0x000000ff05047210 */ /* 0x000fe40007ffe1ff */
[----:B------:R-:W-:Y:S01]  /*67a0*/  @!P0 IADD3 R9, PT, PT, R9, -R0, RZ ;  /* 0x8000000009098210 */ /* 0x000fe20007ffe0ff */
[----:B------:R-:W-:Y:S02]  /*67b0*/  @!P0 IMAD R0, R7, R8, R0 ;  /* 0x0000000807008224 */ /* 0x000fe400078e0200 */
[----:B------:R-:W-:Y:S02]  /*67c0*/  IMAD R27, R24, R4, R27 ;  /* 0x00000004181b7224 */ /* 0x000fe400078e021b */
[----:B------:R-:W-:Y:S02]  /*67d0*/  @!P0 IMAD R5, R9, R2, R3 ;  /* 0x0000000209058224 */ /* 0x000fe400078e0203 */
[----:B------:R-:W-:Y:S04]  /*67e0*/  @!P0 IMAD.MOV.U32 R3, RZ, RZ, R0 ;  /* 0x000000ffff038224 */ /* 0x000fe800078e0000 */
[----:B------:R-:W-:Y:S02]  /*67f0*/  IMAD R29, R3, R28, R29 ;  /* 0x0000001c031d7224 */ /* 0x000fe400078e021d */
[----:B------:R-:W-:Y:S07]  /*6800*/  IMAD R27, R5, R24, R27 ;  /* 0x00000018051b7224 */ /* 0x000fee00078e021b */
.L_x_103:
[----:B-1----:R-:W-:Y:S01]  /*6810*/  @!P1 ISETP.NE.AND P0, PT, R12, 0x1, PT ;  /* 0x000000010c00980c */ /* 0x002fe20003f05270 */
[----:B------:R-:W-:Y:S01]  /*6820*/  @!P1 IMAD.HI.U32 R4, R27, R13, RZ ;  /* 0x0000000d1b049227 */ /* 0x000fe200078e00ff */
[----:B------:R-:W-:Y:S01]  /*6830*/  R2UR UR41, R21 ;  /* 0x00000000152972ca */ /* 0x000fe200000e0000 */
[----:B------:R-:W-:Y:S01]  /*6840*/  BSSY.RECONVERGENT B6, `(.L_x_104) ;  /* 0x0000031000067945 */ /* 0x000fe20003800200 */
[----:B------:R-:W-:Y:S01]  /*6850*/  R2UR UR42, R20 ;  /* 0x00000000142a72ca */ /* 0x000fe200000e0000 */
[----:B------:R-:W-:Y:S01]  /*6860*/  @!P1 IMAD.HI.U32 R0, R29, R14, RZ ;  /* 0x0000000e1d009227 */ /* 0x000fe200078e00ff */
[----:B------:R-:W-:Y:S02]  /*6870*/  @!P1 SHF.R.U32.HI R4, RZ, R11, R4 ;  /* 0x0000000bff049219 */ /* 0x000fe40000011604 */
[----:B------:R-:W-:Y:S01]  /*6880*/  @!P1 ISETP.NE.AND P2, PT, R10, 0x1, PT ;  /* 0x000000010a00980c */ /* 0x000fe20003f45270 */
[----:B------:R-:W-:Y:S01]  /*6890*/  VIADD R75, R75, 0x1 ;  /* 0x000000014b4b7836 */ /* 0x000fe20000000000 */
[----:B------:R-:W-:Y:S02]  /*68a0*/  @!P1 SEL R3, R27, R4, !P0 ;  /* 0x000000041b039207 */ /* 0x000fe40004000000 */
[----:B------:R-:W-:Y:S02]  /*68b0*/  @!P1 SHF.R.U32.HI R0, RZ, R15, R0 ;  /* 0x0000000fff009219 */ /* 0x000fe40000011600 */
[----:B------:R-:W-:Y:S01]  /*68c0*/  LOP3.LUT P0, RZ, R61, 0x1f0, RZ, 0xc0, !PT ;  /* 0x000001f03dff7812 */ /* 0x000fe2000780c0ff */
[----:B------:R-:W-:Y:S01]  /*68d0*/  USHF.L.U32 UR41, UR41, 0x7, URZ ;  /* 0x0000000729297899 */ /* 0x000fe200080006ff */
[----:B------:R-:W-:Y:S01]  /*68e0*/  @!P1 SEL R4, R29, R0, !P2 ;  /* 0x000000001d049207 */ /* 0x000fe20005000000 */
[----:B------:R-:W-:Y:S01]  /*68f0*/  USHF.L.U32 UR42, UR42, 0x7, URZ ;  /* 0x000000072a2a7899 */ /* 0x000fe200080006ff */
[----:B------:R-:W-:Y:S03]  /*6900*/  @P4 SHF.R.U32.HI R65, RZ, 0x10, R17 ;  /* 0x00000010ff414819 */ /* 0x000fe60000011611 */
[----:B------:R-:W-:Y:S02]  /*6910*/  @!P1 IMAD.IADD R0, R3, 0x1, -R4 ;  /* 0x0000000103009824 */ /* 0x000fe400078e0a04 */
[----:B------:R-:W-:Y:S02]  /*6920*/  @!P1 IMAD.IADD R3, R4, 0x1, -R3 ;  /* 0x0000000104039824 */ /* 0x000fe400078e0a03 */
[----:B------:R-:W-:Y:S02]  /*6930*/  @!P1 IMAD R29, R0, R10, R29 ;  /* 0x0000000a001d9224 */ /* 0x000fe400078e021d */
[----:B------:R-:W-:Y:S01]  /*6940*/  @!P1 IMAD R27, R3, R12, R27 ;  /* 0x0000000c031b9224 */ /* 0x000fe200078e021b */
[----:B------:R-:W-:Y:S06]  /*6950*/  @!P0 BRA `(.L_x_105) ;  /* 0x00000000007c8947 */ /* 0x000fec0003800000 */
[----:B------:R-:W1:Y:S01]  /*6960*/  LDCU.64 UR8, c[0x4][0x80] ;  /* 0x01001000ff0877ac */ /* 0x000e620008000a00 */
[----:B------:R-:W-:Y:S01]  /*6970*/  MOV R16, 0x0 ;  /* 0x0000000000107802 */ /* 0x000fe20000000f00 */
[----:B------:R-:W-:Y:S02]  /*6980*/  HFMA2 R12, -RZ, RZ, 0, 5.9604644775390625e-08 ;  /* 0x00000001ff0c7431 */ /* 0x000fe400000001ff */
[----:B------:R-:W-:Y:S01]  /*6990*/  IMAD.MOV.U32 R8, RZ, RZ, 0x70 ;  /* 0x00000070ff087424 */ /* 0x000fe200078e00ff */
[----:B------:R2:W3:Y:S01]  /*69a0*/  LDC.64 R14, c[0x4][R16] ;  /* 0x01000000100e7b82 */ /* 0x0004e20000000a00 */
[----:B------:R-:W4:Y:S01]  /*69b0*/  LDCU.64 UR6, c[0x4][0x88] ;  /* 0x01001100ff0677ac */ /* 0x000f220008000a00 */
[----:B------:R-:W-:Y:S01]  /*69c0*/  IMAD.MOV.U32 R13, RZ, RZ, RZ ;  /* 0x000000ffff0d7224 */ /* 0x000fe200078e00ff */
[----:B------:R-:W2:Y:S01]  /*69d0*/  LDCU.64 UR4, c[0x4][0x8] ;  /* 0x01000100ff0477ac */ /* 0x000ea20008000a00 */
[----:B-1----:R-:W-:Y:S01]  /*69e0*/  MOV R5, UR9 ;  /* 0x0000000900057c02 */ /* 0x002fe20008000f00 */
[----:B------:R-:W-:Y:S01]  /*69f0*/  IMAD.U32 R4, RZ, RZ, UR8 ;  /* 0x00000008ff047e24 */ /* 0x000fe2000f8e00ff */
[----:B----4-:R-:W-:Y:S01]  /*6a00*/  MOV R7, UR7 ;  /* 0x0000000700077c02 */ /* 0x010fe20008000f00 */
[----:B------:R-:W-:Y:S01]  /*6a10*/  IMAD.U32 R6, RZ, RZ, UR6 ;  /* 0x00000006ff067e24 */ /* 0x000fe2000f8e00ff */
[----:B--2---:R-:W-:Y:S01]  /*6a20*/  MOV R11, UR5 ;  /* 0x00000005000b7c02 */ /* 0x004fe20008000f00 */
[----:B------:R-:W-:Y:S02]  /*6a30*/  IMAD.U32 R10, RZ, RZ, UR4 ;  /* 0x00000004ff0a7e24 */ /* 0x000fe4000f8e00ff */
[----:B------:R-:W-:Y:S07]  /*6a40*/  LEPC R20, `(.L_x_106) ;  /* 0x000000001014794e */ /* 0x000fee0000000000 */
[----:B---3-5:R-:W-:Y:S05]  /*6a50*/  CALL.ABS.NOINC R14 ;  /* 0x000000000e007343 */ /* 0x028fea0003c00000 */
.L_x_106:
[----:B------:R-:W1:Y:S01]  /*6a60*/  LDCU.64 UR8, c[0x4][0x80] ;  /* 0x01001000ff0877ac */ /* 0x000e620008000a00 */
[----:B------:R-:W2:Y:S01]  /*6a70*/  LDC.64 R16, c[0x4][R16] ;  /* 0x0100000010107b82 */ /* 0x000ea20000000a00 */
[----:B------:R-:W-:Y:S02]  /*6a80*/  HFMA2 R12, -RZ, RZ, 0, 5.9604644775390625e-08 ;  /* 0x00000001ff0c7431 */ /* 0x000fe400000001ff */
[----:B------:R-:W-:Y:S02]  /*6a90*/  IMAD.MOV.U32 R8, RZ, RZ, 0x70 ;  /* 0x00000070ff087424 */ /* 0x000fe400078e00ff */
[----:B------:R-:W-:Y:S01]  /*6aa0*/  IMAD.MOV.U32 R13, RZ, RZ, RZ ;  /* 0x000000ffff0d7224 */ /* 0x000fe200078e00ff */
[----:B------:R-:W3:Y:S01]  /*6ab0*/  LDCU.64 UR6, c[0x4][0x88] ;  /* 0x01001100ff0677ac */ /* 0x000ee20008000a00 */
[----:B------:R-:W4:Y:S01]  /*6ac0*/  LDCU.64 UR4, c[0x4][0x8] ;  /* 0x01000100ff0477ac */ /* 0x000f220008000a00 */
[----:B-1----:R-:W-:Y:S02]  /*6ad0*/  MOV R4, UR8 ;  /* 0x0000000800047c02 */ /* 0x002fe40008000f00 */
[----:B------:R-:W-:Y:S02]  /*6ae0*/  MOV R5, UR9 ;  /* 0x0000000900057c02 */ /* 0x000fe40008000f00 */
[----:B---3--:R-:W-:Y:S01]  /*6af0*/  MOV R7, UR7 ;  /* 0x0000000700077c02 */ /* 0x008fe20008000f00 */
[----:B------:R-:W-:Y:S01]  /*6b00*/  IMAD.U32 R6, RZ, RZ, UR6 ;  /* 0x00000006ff067e24 */ /* 0x000fe2000f8e00ff */
[----:B----4-:R-:W-:Y:S01]  /*6b10*/  MOV R11, UR5 ;  /* 0x00000005000b7c02 */ /* 0x010fe20008000f00 */
[----:B------:R-:W-:Y:S02]  /*6b20*/  IMAD.U32 R10, RZ, RZ, UR4 ;  /* 0x00000004ff0a7e24 */ /* 0x000fe4000f8e00ff */
[----:B------:R-:W-:Y:S07]  /*6b30*/  LEPC R20, `(.L_x_105) ;  /* 0x000000001014794e */ /* 0x000fee0000000000 */
[----:B--2---:R-:W-:Y:S05]  /*6b40*/  CALL.ABS.NOINC R16 ;  /* 0x0000000010007343 */ /* 0x004fea0003c00000 */
.L_x_105:
[----:B------:R-:W-:Y:S05]  /*6b50*/  BSYNC.RECONVERGENT B6 ;  /* 0x0000000000067941 */ /* 0x000fea0003800200 */
.L_x_104:
[----:B------:R-:W-:Y:S01]  /*6b60*/  ISETP.NE.U32.AND P4, PT, R54, RZ, PT ;  /* 0x000000ff3600720c */ /* 0x000fe20003f85070 */
[----:B------:R-:W-:Y:S01]  /*6b70*/  UISETP.NE.AND UP2, UPT, UR50, URZ, UPT ;  /* 0x000000ff3200728c */ /* 0x000fe2000bf45270 */
[----:B------:R-:W-:Y:S01]  /*6b80*/  ISETP.NE.U32.AND P2, PT, RZ, UR44, PT ;  /* 0x0000002cff007c0c */ /* 0x000fe2000bf45070 */
[----:B------:R-:W-:Y:S01]  /*6b90*/  UISETP.NE.U32.AND UP1, UPT, UR46, URZ, UPT ;  /* 0x000000ff2e00728c */ /* 0x000fe2000bf25070 */
[----:B------:R-:W-:Y:S01]  /*6ba0*/  ISETP.NE.AND.EX P4, PT, R55, RZ, PT, P4 ;  /* 0x000000ff3700720c */ /* 0x000fe20003f85340 */
[----:B------:R-:W-:Y:S01]  /*6bb0*/  UPLOP3.LUT UP0, UPT, UPT, UPT, UPT, 0x40, 0x4 ;  /* 0x000000000004789c */ /* 0x000fe20003f0e870 */
[----:B------:R-:W-:Y:S01]  /*6bc0*/  ISETP.NE.AND.EX P2, PT, RZ, UR45, PT, P2 ;  /* 0x0000002dff007c0c */ /* 0x000fe2000bf45320 */
[----:B------:R-:W-:Y:S01]  /*6bd0*/  UISETP.NE.AND.EX UP1, UPT, UR47, URZ, UPT, UP1 ;  /* 0x000000ff2f00728c */ /* 0x000fe2000bf25310 */
[----:B------:R-:W-:Y:S04]  /*6be0*/  PLOP3.LUT P1, PT, PT, PT, UP2, 0x80, 0x8 ;  /* 0x000000000008781c */ /* 0x000fe80003f2f028 */
[----:B------:R-:W-:Y:S06]  /*6bf0*/  @UP2 UPLOP3.LUT UP0, UPT, UPT, UPT, UP1, 0x80, 0x8 ;  /* 0x000000000008289c */ /* 0x000fec0003f0f010 */
[----:B------:R-:W-:Y:S01]  /*6c00*/  PLOP3.LUT P0, PT, PT, PT, UP0, 0x80, 0x8 ;  /* 0x000000000008781c */ /* 0x000fe20003f0f008 */
[----:B------:R-:W-:Y:S01]  /*6c10*/  @!UPT UIADD3 URZ, UPT, UPT, URZ, URZ, URZ ;  /* 0x000000fffffff290 */ /* 0x000fe2000fffe0ff */
[----:B------:R-:W-:Y:S11]  /*6c20*/  BRA.U !UP1, `(.L_x_107) ;  /* 0x0000000109387547 */ /* 0x000ff6000b800000 */
[----:B------:R-:W-:Y:S01]  /*6c30*/  UISETP.NE.U32.AND UP0, UPT, UR44, URZ, UPT ;  /* 0x000000ff2c00728c */ /* 0x000fe2000bf05070 */
[----:B------:R-:W-:Y:S02]  /*6c40*/  HFMA2 R0, -RZ, RZ, 0, 5.9604644775390625e-08 ;  /* 0x00000001ff007431 */ /* 0x000fe400000001ff */
[----:B------:R-:W-:Y:S01]  /*6c50*/  IMAD.MOV.U32 R59, RZ, RZ, 0x1 ;  /* 0x00000001ff3b7424 */ /* 0x000fe200078e00ff */
[----:B------:R-:W-:Y:S06]  /*6c60*/  UISETP.NE.AND.EX UP0, UPT, UR45, URZ, UPT, UP0 ;  /* 0x000000ff2d00728c */ /* 0x000fec000bf05300 */
[----:B------:R-:W-:Y:S05]  /*6c70*/  PLOP3.LUT P3, PT, PT, PT, UP0, 0x80, 0x8 ;  /* 0x000000000008781c */ /* 0x000fea0003f6f008 */
[----:B------:R-:W1:Y:S01]  /*6c80*/  @UP0 LDCU.64 UR6, c[0x0][0xa88] ;  /* 0x00015100ff0607ac */ /* 0x000e620008000a00 */
[----:B------:R-:W-:Y:S07]  /*6c90*/  @UP0 UIMAD UR4, UR36, UR46, URZ ;  /* 0x0000002e240402a4 */ /* 0x000fee000f8e02ff */
[----:B------:R-:W-:Y:S01]  /*6ca0*/  @!P3 PRMT R59, R0, 0x7610, R59 ;  /* 0x00007610003bb816 */ /* 0x000fe2000000003b */
[----:B-1----:R-:W-:Y:S03]  /*6cb0*/  @UP0 UIMAD.WIDE UR6, UR4, 0x4, UR6 ;  /* 0x00000004040608a5 */ /* 0x002fe6000f8e0206 */
[----:B------:R-:W1:Y:S03]  /*6cc0*/  @!UP0 LDCU UR4, c[0x0][0xa80] ;  /* 0x00015000ff0487ac */ /* 0x000e660008000800 */
[----:B------:R-:W-:Y:S01]  /*6cd0*/  IMAD.U32 R4, RZ, RZ, UR6 ;  /* 0x00000006ff047e24 */ /* 0x000fe2000f8e00ff */
[----:B------:R-:W-:Y:S05]  /*6ce0*/  MOV R5, UR7 ;  /* 0x0000000700057c02 */ /* 0x000fea0008000f00 */
[----:B-----5:R2:W5:Y:S02]  /*6cf0*/  @P3 LDG.E R35, desc[UR38][R4.64] ;  /* 0x0000002604233981 */ /* 0x020564000c1e1900 */
[----:B-12---:R-:W-:Y:S02]  /*6d00*/  @!P3 IMAD.U32 R35, RZ, RZ, UR4 ;  /* 0x00000004ff23be24 */ /* 0x006fe4000f8e00ff */
.L_x_107:
[----:B------:R-:W-:Y:S05]  /*6d10*/  @!P4 BRA `(.L_x_108) ;  /* 0x000000000020c947 */ /* 0x000fea0003800000 */
[----:B------:R-:W-:Y:S04]  /*6d20*/  ISETP.NE.U32.AND P3, PT, R52, RZ, PT ;  /* 0x000000ff3400720c */ /* 0x000fe80003f65070 */
[----:B------:R-:W-:Y:S11]  /*6d30*/  ISETP.NE.AND.EX P3, PT, R53, RZ, PT, P3 ;  /* 0x000000ff3500720c */ /* 0x000ff60003f65330 */
[----:B------:R-:W-:Y:S02]  /*6d40*/  @!UPT UIADD3 URZ, UPT, UPT, URZ, URZ, URZ ;  /* 0x000000fffffff290 */ /* 0x000fe4000fffe0ff */
[----:B------:R-:W1:Y:S01]  /*6d50*/  @P3 LDC.64 R4, c[0x0][0xaa8] ;  /* 0x0002aa00ff043b82 */ /* 0x000e620000000a00 */
[----:B------:R-:W-:Y:S04]  /*6d60*/  @P3 IMAD R0, R54, UR36, RZ ;  /* 0x0000002436003c24 */ /* 0x000fe8000f8e02ff */
[----:B-1----:R-:W-:Y:S05]  /*6d70*/  @P3 IMAD.WIDE R4, R0, 0x4, R4 ;  /* 0x0000000400043825 */ /* 0x002fea00078e0204 */
[----:B-----5:R1:W5:Y:S02]  /*6d80*/  @P3 LDG.E R32, desc[UR38][R4.64] ;  /* 0x0000002604203981 */ /* 0x020364000c1e1900 */
[----:B-1----:R-:W2:Y:S02]  /*6d90*/  @!P3 LDC R32, c[0x0][0xaa0] ;  /* 0x0002a800ff20bb82 */ /* 0x002ea40000000800 */
.L_x_108:
[----:B-----5:R-:W-:Y:S01]  /*6da0*/  FSETP.NEU.AND P3, PT, R35, RZ, PT ;  /* 0x000000ff2300720b */ /* 0x020fe20003f6d000 */
[----:B------:R-:W-:Y:S01]  /*6db0*/  BSSY B1, `(.L_x_109) ;  /* 0x0000046000017945 */ /* 0x000fe20003800000 */
[----:B------:R-:W-:Y:S01]  /*6dc0*/  SEL R5, RZ, 0xffffffff, P2 ;  /* 0xffffffffff057807 */ /* 0x000fe20001000000 */
[----:B------:R-:W-:Y:S01]  /*6dd0*/  IMAD.MOV.U32 R80, RZ, RZ, 0x1 ;  /* 0x00000001ff507424 */ /* 0x000fe200078e00ff */
[----:B------:R-:W-:Y:S01]  /*6de0*/  @P1 LOP3.LUT P2, RZ, R59, 0xff, RZ, 0xc0, !PT ;  /* 0x000000ff3bff1812 */ /* 0x000fe2000784c0ff */
[C---:B------:R-:W-:Y:S01]  /*6df0*/  IMAD R33, R30.reuse, 0x80, R31 ;  /* 0x000000801e217824 */ /* 0x040fe200078e021f */
[----:B------:R-:W-:Y:S01]  /*6e00*/  @P1 SEL R0, RZ, 0xffffffff, P3 ;  /* 0xffffffffff001807 */ /* 0x000fe20001800000 */
[----:B------:R-:W-:Y:S01]  /*6e10*/  IMAD.IADD R76, R71, 0x1, R68 ;  /* 0x00000001474c7824 */ /* 0x000fe200078e0244 */
[----:B------:R-:W-:Y:S01]  /*6e20*/  LEA R78, R30, UR48, 0x3 ;  /* 0x000000301e4e7c11 */ /* 0x000fe2000f8e18ff */
[----:B------:R-:W-:Y:S01]  /*6e30*/  IMAD.IADD R74, R68, 0x1, R69 ;  /* 0x00000001444a7824 */ /* 0x000fe200078e0245 */
[----:B------:R-:W-:Y:S01]  /*6e40*/  @P0 SEL R0, R5, R0, !P2 ;  /* 0x0000000005000207 */ /* 0x000fe20005000000 */
[----:B------:R-:W-:Y:S01]  /*6e50*/  IMAD.MOV.U32 R79, RZ, RZ, RZ ;  /* 0x000000ffff4f7224 */ /* 0x000fe200078e00ff */
[----:B------:R-:W-:Y:S01]  /*6e60*/  SHF.L.U32 R3, R67, 0x1f, RZ ;  /* 0x0000001f43037819 */ /* 0x000fe200000006ff */
[----:B------:R-:W-:Y:S01]  /*6e70*/  IMAD.MOV.U32 R50, RZ, RZ, RZ ;  /* 0x000000ffff327224 */ /* 0x000fe200078e00ff */
[----:B------:R-:W-:Y:S02]  /*6e80*/  @P1 LOP3.LUT R0, R0, 0x1, RZ, 0xc0, !PT ;  /* 0x0000000100001812 */ /* 0x000fe400078ec0ff */
[----:B------:R-:W-:Y:S02]  /*6e90*/  CS2R R48, SRZ ;  /* 0x0000000000307805 */ /* 0x000fe4000001ff00 */
[----:B------:R-:W-:Y:S02]  /*6ea0*/  PLOP3.LUT P2, PT, PT, PT, UP1, 0x80, 0x8 ;  /* 0x000000000008781c */ /* 0x000fe40003f4f018 */
[----:B------:R-:W-:Y:S02]  /*6eb0*/  CS2R R46, SRZ ;  /* 0x00000000002e7805 */ /* 0x000fe4000001ff00 */
[----:B------:R-:W-:Y:S02]  /*6ec0*/  ISETP.NE.U32.OR P5, PT, R0, 0x1, !P1 ;  /* 0x000000010000780c */ /* 0x000fe40004fa5470 */
[----:B------:R-:W-:Y:S02]  /*6ed0*/  CS2R R44, SRZ ;  /* 0x00000000002c7805 */ /* 0x000fe4000001ff00 */
[----:B------:R-:W-:Y:S02]  /*6ee0*/  LOP3.LUT P4, R73, R59, 0xff, RZ, 0xc0, !PT ;  /* 0x000000ff3b497812 */ /* 0x000fe4000788c0ff */
[----:B------:R-:W-:Y:S02]  /*6ef0*/  CS2R R42, SRZ ;  /* 0x00000000002a7805 */ /* 0x000fe4000001ff00 */
[----:B------:R-:W-:Y:S02]  /*6f00*/  SEL R0, RZ, 0xffffffff, P3 ;  /* 0xffffffffff007807 */ /* 0x000fe40001800000 */
[----:B------:R-:W-:Y:S02]  /*6f10*/  CS2R R40, SRZ ;  /* 0x0000000000287805 */ /* 0x000fe4000001ff00 */
[----:B------:R-:W-:Y:S02]  /*6f20*/  P2R R77, PR, RZ, 0x20 ;  /* 0x00000020ff4d7803 */ /* 0x000fe40000000000 */
[----:B------:R-:W-:Y:S02]  /*6f30*/  CS2R R38, SRZ ;  /* 0x0000000000267805 */ /* 0x000fe4000001ff00 */
[----:B------:R-:W-:Y:S01]  /*6f40*/  CS2R R36, SRZ ;  /* 0x0000000000247805 */ /* 0x000fe2000001ff00 */
[----:B------:R-:W-:Y:S01]  /*6f50*/  IMAD.MOV.U32 R34, RZ, RZ, RZ ;  /* 0x000000ffff227224 */ /* 0x000fe200078e00ff */
[----:B------:R-:W-:Y:S02]  /*6f60*/  @P2 SEL R0, R5, R0, !P4 ;  /* 0x0000000005002207 */ /* 0x000fe40006000000 */
[----:B------:R-:W-:Y:S02]  /*6f70*/  @P5 SHF.L.U32 R4, RZ, 0x1f, RZ ;  /* 0x0000001fff045819 */ /* 0x000fe400000006ff */
[----:B------:R-:W-:Y:S02]  /*6f80*/  LOP3.LUT R0, R0, 0x1, RZ, 0xc0, !PT ;  /* 0x0000000100007812 */ /* 0x000fe400078ec0ff */
[----:B------:R-:W1:Y:S02]  /*6f90*/  @P5 SYNCS.PHASECHK.TRANS64.TRYWAIT P1, [UR48+0xa0], R4 ;  /* 0x0000a004ff0055a7 */ /* 0x000e640008021130 */
[----:B------:R-:W-:Y:S04]  /*6fa0*/  ISETP.NE.U32.AND P2, PT, R0, 0x1, PT ;  /* 0x000000010000780c */ /* 0x000fe80003f45070 */
[----:B------:R-:W-:Y:S01]  /*6fb0*/  P2R R81, PR, RZ, 0x4 ;  /* 0x00000004ff517803 */ /* 0x000fe20000000000 */
[----:B------:R3:W4:Y:S01]  /*6fc0*/  SYNCS.PHASECHK.TRANS64.TRYWAIT P0, [R78+URZ+0x110], R3 ;  /* 0x000110034e0075a7 */ /* 0x00072200080011ff */
[----:B-1----:R-:W-:Y:S01]  /*6fd0*/  @P5 SEL R80, RZ, 0x1, !P1 ;  /* 0x00000001ff505807 */ /* 0x002fe20004800000 */
[----:B---3--:R-:W-:Y:S06]  /*6fe0*/  @!P5 BRA `(.L_x_110) ;  /* 0x000000000088d947 */ /* 0x008fec0003800000 */
[----:B------:R-:W-:Y:S01]  /*6ff0*/  IMAD.MOV.U32 R34, RZ, RZ, RZ ;  /* 0x000000ffff227224 */ /* 0x000fe200078e00ff */
[----:B------:R-:W-:Y:S01]  /*7000*/  ISETP.NE.AND P1, PT, R80, RZ, PT ;  /* 0x000000ff5000720c */ /* 0x000fe20003f25270 */
[----:B------:R-:W-:Y:S01]  /*7010*/  BSSY B0, `(.L_x_111) ;  /* 0x000000c000007945 */ /* 0x000fe20003800000 */
[----:B------:R-:W-:Y:S02]  /*7020*/  CS2R R36, SRZ ;  /* 0x0000000000247805 */ /* 0x000fe4000001ff00 */
[----:B------:R-:W-:Y:S02]  /*7030*/  CS2R R38, SRZ ;  /* 0x0000000000267805 */ /* 0x000fe4000001ff00 */
[----:B------:R-:W-:Y:S02]  /*7040*/  CS2R R40, SRZ ;  /* 0x0000000000287805 */ /* 0x000fe4000001ff00 */
[----:B------:R-:W-:Y:S02]  /*7050*/  CS2R R42, SRZ ;  /* 0x00000000002a7805 */ /* 0x000fe4000001ff00 */
[----:B------:R-:W-:Y:S02]  /*7060*/  CS2R R44, SRZ ;  /* 0x00000000002c7805 */ /* 0x000fe4000001ff00 */
[----:B------:R-:W-:Y:S02]  /*7070*/  CS2R R46, SRZ ;  /* 0x00000000002e7805 */ /* 0x000fe4000001ff00 */
[----:B------:R-:W-:Y:S01]  /*7080*/  CS2R R48, SRZ ;  /* 0x0000000000307805 */ /* 0x000fe2000001ff00 */
[----:B------:R-:W-:Y:S06]  /*7090*/  @P1 BRA `(.L_x_112) ;  /* 0x00000000000c1947 */ /* 0x000fec0003800000 */
[----:B------:R-:W-:Y:S04]  /*70a0*/  SHF.L.U32 R5, RZ, 0x1f, RZ ;  /* 0x0000001fff057819 */ /* 0x000fe800000006ff */
[----:B------:R-:W1:Y:S02]  /*70b0*/  SYNCS.PHASECHK.TRANS64.TRYWAIT P1, [UR48+0xa0], R5 ;  /* 0x0000a005ff0075a7 */ /* 0x000e640008021130 */
[----:B-1----:R-:W-:Y:S05]  /*70c0*/  @!P1 BRA `(.L_x_113) ;  /* 0x0000005c00e49947 */ /* 0x002fea0003800000 */
.L_x_112:
[----:B------:R-:W-:Y:S05]  /*70d0*/  BSYNC B0 ;  /* 0x0000000000007941 */ /* 0x000fea0003800000 */
.L_x_111:
[----:B------:R-:W-:Y:S01]  /*70e0*/  ISETP.NE.AND P1, PT, R81, RZ, PT ;  /* 0x000000ff5100720c */ /* 0x000fe20003f25270 */
[----:B------:R-:W-:Y:S11]  /*70f0*/  HFMA2 R79, -RZ, RZ, 0, 5.9604644775390625e-08 ;  /* 0x00000001ff4f7431 */ /* 0x000ff600000001ff */
[----:B------:R-:W-:Y:S01]  /*7100*/  @!UPT UIADD3 URZ, UPT, UPT, URZ, URZ, URZ ;  /* 0x000000fffffff290 */ /* 0x000fe2000fffe0ff */
[----:B------:R3:W1:Y:S04]  /*7110*/  @P1 LDS R50, [R74+0x600] ;  /* 0x000600004a321984 */ /* 0x0006680000000800 */
[----:B------:R3:W1:Y:S04]  /*7120*/  @P1 LDS R34, [R71] ;  /* 0x0000000047221984 */ /* 0x0006680000000800 */
[----:B------:R3:W1:Y:S04]  /*7130*/  @P1 LDS R36, [R76] ;  /* 0x000000004c241984 */ /* 0x0006680000000800 */
[----:B------:R3:W1:Y:S04]  /*7140*/  @P1 LDS R37, [R69] ;  /* 0x0000000045251984 */ /* 0x0006680000000800 */
[----:B------:R3:W1:Y:S04]  /*7150*/  @P1 LDS R38, [R74] ;  /* 0x000000004a261984 */ /* 0x0006680000000800 */
[----:B------:R3:W1:Y:S04]  /*7160*/  @P1 LDS R39, [R71+0x200] ;  /* 0x0002000047271984 */ /* 0x0006680000000800 */
        /* <DEDUP_REMOVED lines=9> */
[----:B------:R3:W1:Y:S02]  /*7200*/  @P1 LDS R49, [R69+0x600] ;  /* 0x0006000045311984 */ /* 0x0006640000000800 */
.L_x_110:
[----:B------:R-:W-:Y:S05]  /*7210*/  BSYNC B1 ;  /* 0x0000000000017941 */ /* 0x000fea0003800000 */
.L_x_109:
[----:B-1----:R-:W-:Y:S04]  /*7220*/  SHF.R.U32.HI R5, RZ, 0x15, R33 ;  /* 0x00000015ff057819 */ /* 0x002fe80000011621 */
[----:B------:R-:W-:Y:S01]  /*7230*/  LOP3.LUT P1, RZ, R5, 0x3, R64, 0x48, !PT ;  /* 0x0000000305ff7812 */ /* 0x000fe20007824840 */
[----:B------:R-:W-:Y:S01]  /*7240*/  @!UPT UIADD3 URZ, UPT, UPT, URZ, URZ, URZ ;  /* 0x000000fffffff290 */ /* 0x000fe2000fffe0ff */
[----:B----4-:R-:W-:Y:S11]  /*7250*/  @P0 BRA `(.L_x_114) ;  /* 0x0000000000080947 */ /* 0x010ff60003800000 */
[----:B------:R-:W1:Y:S02]  /*7260*/  SYNCS.PHASECHK.TRANS64.TRYWAIT P0, [R78+URZ+0x110], R3 ;  /* 0x000110034e0075a7 */ /* 0x000e6400080011ff */
[----:B-1----:R-:W-:Y:S05]  /*7270*/  @!P0 BRA `(.L_x_115) ;  /* 0x0000005c00908947 */ /* 0x002fea0003800000 */
.L_x_114:
[----:B------:R-:W-:Y:S05]  /*7280*/  @!P1 BRA `(.L_x_116) ;  /* 0x0000000000409947 */ /* 0x000fea0003800000 */
[----:B------:R-:W4:Y:S01]  /*7290*/  LDCU.64 UR8, c[0x4][0x70] ;  /* 0x01000e00ff0877ac */ /* 0x000f220008000a00 */
[----:B------:R-:W-:Y:S01]  /*72a0*/  MOV R15, 0x0 ;  /* 0x00000000000f7802 */ /* 0x000fe20000000f00 */
[----:B------:R-:W-:Y:S02]  /*72b0*/  HFMA2 R12, -RZ, RZ, 0, 5.9604644775390625e-08 ;  /* 0x00000001ff0c7431 */ /* 0x000fe400000001ff */
[----:B------:R-:W-:Y:S02]  /*72c0*/  IMAD.MOV.U32 R8, RZ, RZ, 0x192 ;  /* 0x00000192ff087424 */ /* 0x000fe400078e00ff */
[----:B------:R-:W-:Y:S01]  /*72d0*/  IMAD.MOV.U32 R13, RZ, RZ, RZ ;  /* 0x000000ffff0d7224 */ /* 0x000fe200078e00ff */
[----:B------:R-:W5:Y:S01]  /*72e0*/  LDCU.64 UR6, c[0x4][0x78] ;  /* 0x01000f00ff0677ac */ /* 0x000f620008000a00 */
[----:B------:R-:W1:Y:S01]  /*72f0*/  LDC.64 R14, c[0x4][R15] ;  /* 0x010000000f0e7b82 */ /* 0x000e620000000a00 */
[----:B------:R-:W2:Y:S01]  /*7300*/  LDCU.64 UR4, c[0x4][0x10] ;  /* 0x01000200ff0477ac */ /* 0x000ea20008000a00 */
[----:B----4-:R-:W-:Y:S01]  /*7310*/  MOV R5, UR9 ;  /* 0x0000000900057c02 */ /* 0x010fe20008000f00 */
[----:B------:R-:W-:Y:S01]  /*7320*/  IMAD.U32 R4, RZ, RZ, UR8 ;  /* 0x00000008ff047e24 */ /* 0x000fe2000f8e00ff */
[----:B-----5:R-:W-:Y:S01]  /*7330*/  MOV R7, UR7 ;  /* 0x0000000700077c02 */ /* 0x020fe20008000f00 */
[----:B------:R-:W-:Y:S01]  /*7340*/  IMAD.U32 R6, RZ, RZ, UR6 ;  /* 0x00000006ff067e24 */ /* 0x000fe2000f8e00ff */
[----:B--2---:R-:W-:Y:S01]  /*7350*/  MOV R11, UR5 ;  /* 0x00000005000b7c02 */ /* 0x004fe20008000f00 */
[----:B------:R-:W-:Y:S02]  /*7360*/  IMAD.U32 R10, RZ, RZ, UR4 ;  /* 0x00000004ff0a7e24 */ /* 0x000fe4000f8e00ff */
[----:B------:R-:W-:Y:S07]  /*7370*/  LEPC R20, `(.L_x_116) ;  /* 0x000000001014794e */ /* 0x000fee0000000000 */
[----:B-1-3--:R-:W-:Y:S05]  /*7380*/  CALL.ABS.NOINC R14 ;  /* 0x000000000e007343 */ /* 0x00afea0003c00000 */
.L_x_116:
[----:B------:R-:W-:Y:S05]  /*7390*/  WARPSYNC.ALL ;  /* 0x0000000000007948 */ /* 0x000fea0003800000 */
[----:B------:R-:W-:Y:S01]  /*73a0*/  R2UR UR4, R33 ;  /* 0x00000000210472ca */ /* 0x000fe200000e0000 */
[----:B------:R-:W-:Y:S01]  /*73b0*/  BSSY.RECONVERGENT B0, `(.L_x_117) ;  /* 0x0000053000007945 */ /* 0x000fe20003800200 */
[----:B------:R-:W-:Y:S11]  /*73c0*/  ISETP.NE.AND P0, PT, R70, RZ, PT ;  /* 0x000000ff4600720c */ /* 0x000ff60003f05270 */
[----:B------:R-:W2:Y:S02]  /*73d0*/  LDTM.x16 R4, tmem[UR4] ;  /* 0x00000004000479ee */ /* 0x000ea40008240000 */
[C---:B--2---:R-:W-:Y:S01]  /*73e0*/  FMUL R4, R32.reuse, R4 ;  /* 0x0000000420047220 */ /* 0x044fe20000400000 */
[C---:B------:R-:W-:Y:S01]  /*73f0*/  FMUL R5, R32.reuse, R5 ;  /* 0x0000000520057220 */ /* 0x040fe20000400000 */
[C---:B------:R-:W-:Y:S01]  /*7400*/  FMUL R6, R32.reuse, R6 ;  /* 0x0000000620067220 */ /* 0x040fe20000400000 */
[C---:B------:R-:W-:Y:S01]  /*7410*/  FMUL R7, R32.reuse, R7 ;  /* 0x0000000720077220 */ /* 0x040fe20000400000 */
[C---:B------:R-:W-:Y:S01]  /*7420*/  FFMA R4, R35.reuse, R34, R4 ;  /* 0x0000002223047223 */ /* 0x040fe20000000004 */
[C---:B------:R-:W-:Y:S01]  /*7430*/  FFMA R5, R35.reuse, R36, R5 ;  /* 0x0000002423057223 */ /* 0x040fe20000000005 */
[C---:B------:R-:W-:Y:S01]  /*7440*/  FFMA R6, R35.reuse, R37, R6 ;  /* 0x0000002523067223 */ /* 0x040fe20000000006 */
[C---:B------:R-:W-:Y:S01]  /*7450*/  FFMA R7, R35.reuse, R38, R7 ;  /* 0x0000002623077223 */ /* 0x040fe20000000007 */
[C---:B------:R-:W-:Y:S01]  /*7460*/  FMUL R8, R32.reuse, R8 ;  /* 0x0000000820087220 */ /* 0x040fe20000400000 */
[----:B------:R2:W-:Y:S01]  /*7470*/  STS [R71], R4 ;  /* 0x0000000447007388 */ /* 0x0005e20000000800 */
[C---:B------:R-:W-:Y:S01]  /*7480*/  FMUL R9, R32.reuse, R9 ;  /* 0x0000000920097220 */ /* 0x040fe20000400000 */
[C---:B------:R-:W-:Y:S01]  /*7490*/  FMUL R10, R32.reuse, R10 ;  /* 0x0000000a200a7220 */ /* 0x040fe20000400000 */
[C---:B------:R-:W-:Y:S01]  /*74a0*/  FFMA R8, R35.reuse, R39, R8 ;  /* 0x0000002723087223 */ /* 0x040fe20000000008 */
[----:B------:R2:W-:Y:S01]  /*74b0*/  STS [R76], R5 ;  /* 0x000000054c007388 */ /* 0x0005e20000000800 */
        /* <DEDUP_REMOVED lines=11> */
[----:B------:R2:W-:Y:S01]  /*7570*/  STS [R71+0x200], R8 ;  /* 0x0002000847007388 */ /* 0x0005e20000000800 */
[C---:B------:R-:W-:Y:S01]  /*7580*/  FMUL R15, R32.reuse, R15 ;  /* 0x0000000f200f7220 */ /* 0x040fe20000400000 */
[C---:B------:R-:W-:Y:S01]  /*7590*/  FMUL R16, R32.reuse, R16 ;  /* 0x0000001020107220 */ /* 0x040fe20000400000 */
[C---:B------:R-:W-:Y:S01]  /*75a0*/  FFMA R14, R35.reuse, R45, R14 ;  /* 0x0000002d230e7223 */ /* 0x040fe2000000000e */
[----:B------:R2:W-:Y:S01]  /*75b0*/  STS [R76+0x200], R9 ;  /* 0x000200094c007388 */ /* 0x0005e20000000800 */
[C---:B------:R-:W-:Y:S01]  /*75c0*/  FFMA R15, R35.reuse, R46, R15 ;  /* 0x0000002e230f7223 */ /* 0x040fe2000000000f */
[C---:B------:R-:W-:Y:S01]  /*75d0*/  FFMA R16, R35.reuse, R47, R16 ;  /* 0x0000002f23107223 */ /* 0x040fe20000000010 */
[C---:B------:R-:W-:Y:S01]  /*75e0*/  FMUL R17, R32.reuse, R17 ;  /* 0x0000001120117220 */ /* 0x040fe20000400000 */
[----:B------:R2:W-:Y:S01]  /*75f0*/  STS [R69+0x200], R10 ;  /* 0x0002000a45007388 */ /* 0x0005e20000000800 */
[C---:B------:R-:W-:Y:S01]  /*7600*/  FMUL R18, R32.reuse, R18 ;  /* 0x0000001220127220 */ /* 0x040fe20000400000 */
[----:B------:R-:W-:Y:S01]  /*7610*/  FMUL R19, R32, R19 ;  /* 0x0000001320137220 */ /* 0x000fe20000400000 */
[C---:B------:R-:W-:Y:S01]  /*7620*/  FFMA R17, R35.reuse, R48, R17 ;  /* 0x0000003023117223 */ /* 0x040fe20000000011 */
[----:B------:R2:W-:Y:S01]  /*7630*/  STS [R74+0x200], R11 ;  /* 0x0002000b4a007388 */ /* 0x0005e20000000800 */
[C---:B------:R-:W-:Y:S01]  /*7640*/  FFMA R18, R35.reuse, R49, R18 ;  /* 0x0000003123127223 */ /* 0x040fe20000000012 */
[----:B------:R-:W-:Y:S02]  /*7650*/  FFMA R19, R35, R50, R19 ;  /* 0x0000003223137223 */ /* 0x000fe40000000013 */
[----:B------:R2:W-:Y:S04]  /*7660*/  STS [R71+0x400], R12 ;  /* 0x0004000c47007388 */ /* 0x0005e80000000800 */
[----:B------:R2:W-:Y:S04]  /*7670*/  STS [R76+0x400], R13 ;  /* 0x0004000d4c007388 */ /* 0x0005e80000000800 */
[----:B------:R2:W-:Y:S04]  /*7680*/  STS [R69+0x400], R14 ;  /* 0x0004000e45007388 */ /* 0x0005e80000000800 */
[----:B------:R2:W-:Y:S04]  /*7690*/  STS [R74+0x400], R15 ;  /* 0x0004000f4a007388 */ /* 0x0005e80000000800 */
[----:B------:R2:W-:Y:S04]  /*76a0*/  STS [R71+0x600], R16 ;  /* 0x0006001047007388 */ /* 0x0005e80000000800 */
[----:B------:R2:W-:Y:S04]  /*76b0*/  STS [R76+0x600], R17 ;  /* 0x000600114c007388 */ /* 0x0005e80000000800 */
[----:B------:R2:W-:Y:S04]  /*76c0*/  STS [R69+0x600], R18 ;  /* 0x0006001245007388 */ /* 0x0005e80000000800 */
[----:B------:R2:W-:Y:S01]  /*76d0*/  STS [R74+0x600], R19 ;  /* 0x000600134a007388 */ /* 0x0005e20000000800 */
[----:B------:R-:W-:Y:S01]  /*76e0*/  @!PT LDS RZ, [RZ] ;  /* 0x00000000fffff984 */ /* 0x000fe20000000800 */
[----:B------:R-:W-:Y:S01]  /*76f0*/  @!PT LDS RZ, [RZ] ;  /* 0x00000000fffff984 */ /* 0x000fe20000000800 */
[----:B------:R-:W-:Y:S01]  /*7700*/  @!PT LDS RZ, [RZ] ;  /* 0x00000000fffff984 */ /* 0x000fe20000000800 */
[----:B------:R-:W-:Y:S01]  /*7710*/  @!PT LDS RZ, [RZ] ;  /* 0x00000000fffff984 */ /* 0x000fe20000000800 */
[----:B------:R4:W-:Y:S06]  /*7720*/  MEMBAR.ALL.CTA ;  /* 0x0000000000007992 */ /* 0x0009ec0000008000 */
[----:B----4-:R-:W4:Y:S02]  /*7730*/  FENCE.VIEW.ASYNC.S ;  /* 0x00000000000073c6 */ /* 0x010f240000000000 */
[----:B----4-:R-:W-:Y:S06]  /*7740*/  BAR.SYNC.DEFER_BLOCKING 0x1, 0x80 ;  /* 0x0042000000007b1d */ /* 0x010fec0000010000 */
[----:B------:R-:W-:Y:S05]  /*7750*/  @P0 BRA `(.L_x_118) ;  /* 0x0000000000600947 */ /* 0x000fea0003800000 */
[----:B------:R-:W-:Y:S02]  /*7760*/  UIADD3 UR4, UPT, UPT, UR48, 0x200, URZ ;  /* 0x0000020030047890 */ /* 0x000fe4000fffe0ff */
[----:B------:R-:W-:Y:S01]  /*7770*/  UIADD3 UR16, UP0, UPT, UR52, 0x880, URZ ;  /* 0x0000088034107890 */ /* 0x000fe2000ff1e0ff */
[----:B------:R-:W-:Y:S01]  /*7780*/  UMOV UR43, UR36 ;  /* 0x00000024002b7c82 */ /* 0x000fe20008000000 */
[----:B------:R-:W-:Y:S02]  /*7790*/  UIADD3 UR13, UPT, UPT, UR41, 0x20, URZ ;  /* 0x00000020290d7890 */ /* 0x000fe4000fffe0ff */
[----:B------:R-:W-:Y:S01]  /*77a0*/  MOV R61, UR4 ;  /* 0x00000004003d7c02 */ /* 0x000fe20008000f00 */
[----:B------:R-:W-:Y:S02]  /*77b0*/  UIADD3.X UR17, UPT, UPT, URZ, UR53, URZ, UP0, !UPT ;  /* 0x00000035ff117290 */ /* 0x000fe400087fe4ff */
[----:B------:R-:W-:Y:S01]  /*77c0*/  UIADD3 UR12, UPT, UPT, UR48, 0xa00, URZ ;  /* 0x00000a00300c7890 */ /* 0x000fe2000fffe0ff */
[----:B------:R-:W-:Y:S01]  /*77d0*/  R2UR UR40, R61 ;  /* 0x000000003d2872ca */ /* 0x000fe200000e0000 */
[----:B------:R-:W-:Y:S01]  /*77e0*/  UMOV UR14, UR42 ;  /* 0x0000002a000e7c82 */ /* 0x000fe20008000000 */
[----:B------:R-:W-:Y:S01]  /*77f0*/  UMOV UR15, UR36 ;  /* 0x00000024000f7c82 */ /* 0x000fe20008000000 */
[----:B------:R-:W-:Y:S02]  /*7800*/  UIADD3 UR9, UPT, UPT, UR41, 0x40, URZ ;  /* 0x0000004029097890 */ /* 0x000fe4000fffe0ff */
[----:B------:R-:W-:Y:S01]  /*7810*/  UIADD3 UR8, UPT, UPT, UR48, 0x1200, URZ ;  /* 0x0000120030087890 */ /* 0x000fe2000fffe0ff */
[----:B------:R-:W-:Y:S01]  /*7820*/  UMOV UR10, UR42 ;  /* 0x0000002a000a7c82 */ /* 0x000fe20008000000 */
[----:B------:R-:W-:Y:S01]  /*7830*/  UMOV UR11, UR36 ;  /* 0x00000024000b7c82 */ /* 0x000fe20008000000 */
[----:B------:R-:W-:Y:S02]  /*7840*/  UIADD3 UR5, UPT, UPT, UR41, 0x60, URZ ;  /* 0x0000006029057890 */ /* 0x000fe4000fffe0ff */
[----:B------:R-:W-:Y:S03]  /*7850*/  UIADD3 UR4, UPT, UPT, UR48, 0x1a00, URZ ;  /* 0x00001a0030047890 */ /* 0x000fe6000fffe0ff */
[----:B------:R4:W-:Y:S01]  /*7860*/  UTMASTG.3D [UR40], [UR16] ;  /* 0x00000028100073b5 */ /* 0x0009e20008010000 */
[----:B------:R-:W-:Y:S01]  /*7870*/  UMOV UR6, UR42 ;  /* 0x0000002a00067c82 */ /* 0x000fe20008000000 */
[----:B------:R-:W-:Y:S01]  /*7880*/  UMOV UR7, UR36 ;  /* 0x0000002400077c82 */ /* 0x000fe20008000000 */
[----:B------:R4:W-:Y:S01]  /*7890*/  UTMASTG.3D [UR12], [UR16] ;  /* 0x0000000c100073b5 */ /* 0x0009e20008010000 */
[----:B------:R4:W-:Y:S02]  /*78a0*/  UTMASTG.3D [UR8], [UR16] ;  /* 0x00000008100073b5 */ /* 0x0009e40008010000 */
[----:B------:R4:W-:Y:S01]  /*78b0*/  UTMASTG.3D [UR4], [UR16] ;  /* 0x00000004100073b5 */ /* 0x0009e20008010000 */
[----:B------:R0:W-:Y:S01]  /*78c0*/  UTMACMDFLUSH ;  /* 0x00000000000079b7 */ /* 0x0001e20000000000 */
[----:B----4-:R-:W-:Y:S04]  /*78d0*/  DEPBAR.LE SB0, 0x1 ;  /* 0x000080400000791a */ /* 0x010fe80000000000 */
.L_x_118:
[----:B------:R-:W-:Y:S05]  /*78e0*/  BSYNC.RECONVERGENT B0 ;  /* 0x0000000000007941 */ /* 0x000fea0003800200 */
.L_x_117:
[----:B------:R-:W-:Y:S01]  /*78f0*/  BAR.SYNC.DEFER_BLOCKING 0x1, 0x80 ;  /* 0x0042000000007b1d */ /* 0x000fe20000010000 */
[----:B------:R-:W-:Y:S01]  /*7900*/  ISETP.NE.AND P1, PT, R77, RZ, PT ;  /* 0x000000ff4d00720c */ /* 0x000fe20003f25270 */
[----:B------:R-:W-:Y:S01]  /*7910*/  UISETP.NE.AND UP0, UPT, UR49, URZ, UPT ;  /* 0x000000ff3100728c */ /* 0x000fe2000bf05270 */
[----:B-1----:R-:W-:Y:S11]  /*7920*/  LEA R3, R79, UR48, 0x3 ;  /* 0x000000304f037c11 */ /* 0x002ff6000f8e18ff */
[----:B--2---:R-:W-:Y:S01]  /*7930*/  @P1 SHF.L.U32 R4, RZ, 0x1f, RZ ;  /* 0x0000001fff041819 */ /* 0x004fe200000006ff */
[----:B------:R-:W-:Y:S06]  /*7940*/  BRA.U !UP0, `(.L_x_119) ;  /* 0x0000000108247547 */ /* 0x000fec000b800000 */
[----:B------:R-:W-:Y:S01]  /*7950*/  IMAD.U32 R5, RZ, RZ, UR51 ;  /* 0x00000033ff057e24 */ /* 0x000fe2000f8e00ff */
[----:B------:R-:W-:Y:S01]  /*7960*/  MOV R0, UR37 ;  /* 0x0000002500007c02 */ /* 0x000fe20008000f00 */
[----:B------:R-:W-:Y:S03]  /*7970*/  UIADD3 UR51, UPT, UPT, UR51, 0x1, URZ ;  /* 0x0000000133337890 */ /* 0x000fe6000fffe0ff */
[----:B------:R-:W-:Y:S01]  /*7980*/  @P1 LEA R5, R5, UR48, 0x3 ;  /* 0x0000003005051c11 */ /* 0x000fe2000f8e18ff */
[----:B------:R-:W-:Y:S04]  /*7990*/  UISETP.NE.AND UP0, UPT, UR51, 0x4, UPT ;  /* 0x000000043300788c */ /* 0x000fe8000bf05270 */
[----:B------:R-:W-:Y:S01]  /*79a0*/  @P1 VIADD R5, R5, 0xc0 ;  /* 0x000000c005051836 */ /* 0x000fe20000000000 */
[----:B------:R-:W-:Y:S04]  /*79b0*/  USEL UR51, UR51, URZ, UP0 ;  /* 0x000000ff33337287 */ /* 0x000fe80008000000 */
[----:B------:R-:W-:Y:S04]  /*79c0*/  @P1 PRMT R0, R0, 0x654, R5 ;  /* 0x0000065400001816 */ /* 0x000fe80000000005 */
[----:B------:R1:W-:Y:S04]  /*79d0*/  @P1 SYNCS.ARRIVE.TRANS64.RED.A1T0 RZ, [R0+URZ], RZ ;  /* 0x000000ff00ff19a7 */ /* 0x0003e800081004ff */
.L_x_119:
[----:B------:R-:W2:Y:S01]  /*79e0*/  @P1 SYNCS.PHASECHK.TRANS64.TRYWAIT P0, [R3+URZ+0xa0], R4 ;  /* 0x0000a004030015a7 */ /* 0x000ea200080011ff */
[----:B------:R-:W-:Y:S01]  /*79f0*/  BSSY B1, `(.L_x_120) ;  /* 0x0000023000017945 */ /* 0x000fe20003800000 */
[----:B--2---:R-:W-:Y:S03]  /*7a00*/  @P1 SEL R80, RZ, 0x1, !P0 ;  /* 0x00000001ff501807 */ /* 0x004fe60004000000 */
[----:B------:R-:W-:Y:S05]  /*7a10*/  @!P1 BRA `(.L_x_121) ;  /* 0x0000000000809947 */ /* 0x000fea0003800000 */
[----:B------:R-:W-:Y:S01]  /*7a20*/  ISETP.NE.AND P0, PT, R80, RZ, PT ;  /* 0x000000ff5000720c */ /* 0x000fe20003f05270 */
[----:B------:R-:W-:Y:S01]  /*7a30*/  BSSY B0, `(.L_x_122) ;  /* 0x0000009000007945 */ /* 0x000fe20003800000 */
[----:B------:R-:W-:Y:S11]  /*7a40*/  ISETP.NE.AND P1, PT, R81, RZ, PT ;  /* 0x000000ff5100720c */ /* 0x000ff60003f25270 */
[----:B------:R-:W-:Y:S02]  /*7a50*/  @!UPT UIADD3 URZ, UPT, UPT, URZ, URZ, URZ ;  /* 0x000000fffffff290 */ /* 0x000fe4000fffe0ff */
[C---:B------:R-:W-:Y:S02]  /*7a60*/  @P1 IMAD R5, R79.reuse, 0x2000, R71 ;  /* 0x000020004f051824 */ /* 0x040fe400078e0247 */
[----:B------:R-:W-:Y:S01]  /*7a70*/  @P1 IMAD R4, R79, 0x2000, R76 ;  /* 0x000020004f041824 */ /* 0x000fe200078e024c */
[----:B------:R-:W-:Y:S06]  /*7a80*/  @P0 BRA `(.L_x_123) ;  /* 0x00000000000c0947 */ /* 0x000fec0003800000 */
[----:B-1----:R-:W-:Y:S04]  /*7a90*/  SHF.L.U32 R0, RZ, 0x1f, RZ ;  /* 0x0000001fff007819 */ /* 0x002fe800000006ff */
[----:B------:R-:W1:Y:S02]  /*7aa0*/  SYNCS.PHASECHK.TRANS64.TRYWAIT P0, [R3+URZ+0xa0], R0 ;  /* 0x0000a000030075a7 */ /* 0x000e6400080011ff */
[----:B-1----:R-:W-:Y:S05]  /*7ab0*/  @!P0 BRA `(.L_x_124) ;  /* 0x0000005400948947 */ /* 0x002fea0003800000 */
.L_x_123:
[----:B------:R-:W-:Y:S05]  /*7ac0*/  BSYNC B0 ;  /* 0x0000000000007941 */ /* 0x000fea0003800000 */
.L_x_122:
[----:B------:R-:W-:Y:S11]  /*7ad0*/  ISETP.NE.AND P0, PT, R81, RZ, PT ;  /* 0x000000ff5100720c */ /* 0x000ff60003f05270 */
[----:B------:R-:W-:Y:S02]  /*7ae0*/  @!UPT UIADD3 URZ, UPT, UPT, URZ, URZ, URZ ;  /* 0x000000fffffff290 */ /* 0x000fe4000fffe0ff */
[----:B------:R2:W4:Y:S01]  /*7af0*/  @P0 LDS R34, [R5] ;  /* 0x0000000005220984 */ /* 0x0005220000000800 */
[C---:B-1----:R-:W-:Y:S01]  /*7b00*/  @P0 IMAD R0, R79.reuse, 0x2000, R69 ;  /* 0x000020004f000824 */ /* 0x042fe200078e0245 */
[C---:B------:R-:W-:Y:S01]  /*7b10*/  @P0 LEA R3, R79.reuse, R74, 0xd ;  /* 0x0000004a4f030211 */ /* 0x040fe200078e68ff */
[----:B------:R-:W-:Y:S01]  /*7b20*/  VIADD R79, R79, 0x1 ;  /* 0x000000014f4f7836 */ /* 0x000fe20000000000 */
[----:B------:R2:W1:Y:S04]  /*7b30*/  @P0 LDS R39, [R5+0x200] ;  /* 0x0002000005270984 */ /* 0x0004680000000800 */
[----:B------:R2:W1:Y:S04]  /*7b40*/  @P0 LDS R43, [R5+0x400] ;  /* 0x00040000052b0984 */ /* 0x0004680000000800 */
[----:B------:R2:W1:Y:S04]  /*7b50*/  @P0 LDS R47, [R5+0x600] ;  /* 0x00060000052f0984 */ /* 0x0004680000000800 */
[----:B------:R2:W1:Y:S04]  /*7b60*/  @P0 LDS R36, [R4] ;  /* 0x0000000004240984 */ /* 0x0004680000000800 */
        /* <DEDUP_REMOVED lines=10> */
[----:B----4-:R2:W1:Y:S02]  /*7c10*/  @P0 LDS R50, [R3+0x600] ;  /* 0x0006000003320984 */ /* 0x0104640000000800 */
.L_x_121:
[----:B------:R-:W-:Y:S05]  /*7c20*/  BSYNC B1 ;  /* 0x0000000000017941 */ /* 0x000fea0003800000 */
.L_x_120:
[----:B--2---:R-:W-:Y:S05]  /*7c30*/  VIADD R3, R33, 0x10 ;  /* 0x0000001021037836 */ /* 0x004fea0000000000 */
[----:B------:R-:W-:Y:S04]  /*7c40*/  SHF.R.U32.HI R3, RZ, 0x15, R3 ;  /* 0x00000015ff037819 */ /* 0x000fe80000011603 */
[----:B------:R-:W-:Y:S11]  /*7c50*/  LOP3.LUT P0, RZ, R3, 0x3, R64, 0x48, !PT ;  /* 0x0000000303ff7812 */ /* 0x000ff60007804840 */
[----:B------:R-:W-:Y:S02]  /*7c60*/  @!UPT UIADD3 URZ, UPT, UPT, URZ, URZ, URZ ;  /* 0x000000fffffff290 */ /* 0x000fe4000fffe0ff */
[----:B------:R-:W-:Y:S05]  /*7c70*/  @!P0 BRA `(.L_x_125) ;  /* 0x0000000000408947 */ /* 0x000fea0003800000 */
[----:B------:R-:W2:Y:S01]  /*7c80*/  LDCU.64 UR8, c[0x4][0x70] ;  /* 0x01000e00ff0877ac */ /* 0x000ea20008000a00 */
[----:B------:R-:W-:Y:S01]  /*7c90*/  MOV R15, 0x0 ;  /* 0x00000000000f7802 */ /* 0x000fe20000000f00 */
[----:B------:R-:W-:Y:S02]  /*7ca0*/  HFMA2 R12, -RZ, RZ, 0, 5.9604644775390625e-08 ;  /* 0x00000001ff0c7431 */ /* 0x000fe400000001ff */
[----:B------:R-:W-:Y:S02]  /*7cb0*/  IMAD.MOV.U32 R8, RZ, RZ, 0x192 ;  /* 0x00000192ff087424 */ /* 0x000fe400078e00ff */
[----:B------:R-:W-:Y:S01]  /*7cc0*/  IMAD.MOV.U32 R13, RZ, RZ, RZ ;  /* 0x000000ffff0d7224 */ /* 0x000fe200078e00ff */
[----:B------:R-:W4:Y:S01]  /*7cd0*/  LDCU.64 UR6, c[0x4][0x78] ;  /* 0x01000f00ff0677ac */ /* 0x000f220008000a00 */
[----:B------:R-:W1:Y:S01]  /*7ce0*/  LDC.64 R14, c[0x4][R15] ;  /* 0x010000000f0e7b82 */ /* 0x000e620000000a00 */
[----:B------:R-:W5:Y:S01]  /*7cf0*/  LDCU.64 UR4, c[0x4][0x10] ;  /* 0x01000200ff0477ac */ /* 0x000f620008000a00 */
[----:B--2---:R-:W-:Y:S01]  /*7d00*/  MOV R5, UR9 ;  /* 0x0000000900057c02 */ /* 0x004fe20008000f00 */
[----:B------:R-:W-:Y:S01]  /*7d10*/  IMAD.U32 R4, RZ, RZ, UR8 ;  /* 0x00000008ff047e24 */ /* 0x000fe2000f8e00ff */
[----:B----4-:R-:W-:Y:S01]  /*7d20*/  MOV R7, UR7 ;  /* 0x0000000700077c02 */ /* 0x010fe20008000f00 */
[----:B------:R-:W-:Y:S01]  /*7d30*/  IMAD.U32 R6, RZ, RZ, UR6 ;  /* 0x00000006ff067e24 */ /* 0x000fe2000f8e00ff */
[----:B-----5:R-:W-:Y:S01]  /*7d40*/  MOV R11, UR5 ;  /* 0x00000005000b7c02 */ /* 0x020fe20008000f00 */
[----:B------:R-:W-:Y:S02]  /*7d50*/  IMAD.U32 R10, RZ, RZ, UR4 ;  /* 0x00000004ff0a7e24 */ /* 0x000fe4000f8e00ff */
[----:B------:R-:W-:Y:S07]  /*7d60*/  LEPC R20, `(.L_x_125) ;  /* 0x000000001014794e */ /* 0x000fee0000000000 */
[----:B-1-3--:R-:W-:Y:S05]  /*7d70*/  CALL.ABS.NOINC R14 ;  /* 0x000000000e007343 */ /* 0x00afea0003c00000 */
.L_x_125:
[----:B------:R-:W-:Y:S05]  /*7d80*/  WARPSYNC.ALL ;  /* 0x0000000000007948 */ /* 0x000fea0003800000 */
[----:B------:R-:W-:Y:S01]  /*7d90*/  R2UR UR4, R33 ;  /* 0x00000000210472ca */ /* 0x000fe200000e0000 */
[----:B------:R-:W-:Y:S01]  /*7da0*/  BSSY.RECONVERGENT B0, `(.L_x_126) ;  /* 0x000005b000007945 */ /* 0x000fe20003800200 */
[----:B------:R-:W-:Y:S02]  /*7db0*/  ISETP.NE.AND P6, PT, R77, RZ, PT ;  /* 0x000000ff4d00720c */ /* 0x000fe40003fc5270 */
[----:B------:R-:W-:Y:S02]  /*7dc0*/  ISETP.NE.AND P0, PT, R70, RZ, PT ;  /* 0x000000ff4600720c */ /* 0x000fe40003f05270 */
[----:B------:R-:W-:Y:S02]  /*7dd0*/  MOV R3, UR51 ;  /* 0x0000003300037c02 */ /* 0x000fe40008000f00 */
[----:B-1----:R-:W-:Y:S05]  /*7de0*/  MOV R0, UR37 ;  /* 0x0000002500007c02 */ /* 0x002fea0008000f00 */
[----:B------:R-:W1:Y:S02]  /*7df0*/  LDTM.x16 R4, tmem[UR4+0x10] ;  /* 0x00001004000479ee */ /* 0x000e640008240000 */
[----:B------:R-:W-:Y:S02]  /*7e00*/  @P6 LEA R3, R3, UR48, 0x3 ;  /* 0x0000003003036c11 */ /* 0x000fe4000f8e18ff */
[----:B------:R-:W-:Y:S02]  /*7e10*/  @P6 SHF.L.U32 R20, RZ, 0x1f, RZ ;  /* 0x0000001fff146819 */ /* 0x000fe400000006ff */
[----:B------:R-:W-:Y:S04]  /*7e20*/  @P6 IADD3 R3, PT, PT, R3, 0xc0, RZ ;  /* 0x000000c003036810 */ /* 0x000fe80007ffe0ff */
[----:B------:R-:W-:Y:S02]  /*7e30*/  @P6 PRMT R0, R0, 0x654, R3 ;  /* 0x0000065400006816 */ /* 0x000fe40000000003 */
[----:B------:R-:W-:Y:S01]  /*7e40*/  LEA R3, R79, UR48, 0x3 ;  /* 0x000000304f037c11 */ /* 0x000fe2000f8e18ff */
[C---:B-1----:R-:W-:Y:S01]  /*7e50*/  FMUL R4, R32.reuse, R4 ;  /* 0x0000000420047220 */ /* 0x042fe20000400000 */
        /* <DEDUP_REMOVED lines=52> */
[----:B--2---:R-:W2:Y:S02]  /*81a0*/  FENCE.VIEW.ASYNC.S ;  /* 0x00000000000073c6 */ /* 0x004ea40000000000 */
[----:B--2---:R-:W-:Y:S06]  /*81b0*/  BAR.SYNC.DEFER_BLOCKING 0x1, 0x80 ;  /* 0x0042000000007b1d */ /* 0x004fec0000010000 */
[----:B------:R-:W-:Y:S05]  /*81c0*/  @P0 BRA `(.L_x_127) ;  /* 0x0000000000600947 */ /* 0x000fea0003800000 */
[----:B------:R-:W-:Y:S02]  /*81d0*/  UIADD3 UR20, UP0, UPT, UR52, 0x880, URZ ;  /* 0x0000088034147890 */ /* 0x000fe4000ff1e0ff */
[----:B------:R-:W-:Y:S02]  /*81e0*/  UIADD3 UR14, UPT, UPT, UR42, 0x10, URZ ;  /* 0x000000102a0e7890 */ /* 0x000fe4000fffe0ff */
[----:B------:R-:W-:Y:S02]  /*81f0*/  UIADD3 UR12, UPT, UPT, UR48, 0x2200, URZ ;  /* 0x00002200300c7890 */ /* 0x000fe4000fffe0ff */
[----:B------:R-:W-:Y:S01]  /*8200*/  UIADD3.X UR21, UPT, UPT, URZ, UR53, URZ, UP0, !UPT ;  /* 0x00000035ff157290 */ /* 0x000fe200087fe4ff */
[----:B------:R-:W-:Y:S01]  /*8210*/  UMOV UR13, UR41 ;  /* 0x00000029000d7c82 */ /* 0x000fe20008000000 */
[----:B------:R-:W-:Y:S01]  /*8220*/  UMOV UR15, UR36 ;  /* 0x00000024000f7c82 */ /* 0x000fe20008000000 */
[----:B------:R-:W-:Y:S02]  /*8230*/  UIADD3 UR17, UPT, UPT, UR41, 0x20, URZ ;  /* 0x0000002029117890 */ /* 0x000fe4000fffe0ff */
[----:B------:R-:W-:Y:S01]  /*8240*/  UIADD3 UR16, UPT, UPT, UR48, 0x2a00, URZ ;  /* 0x00002a0030107890 */ /* 0x000fe2000fffe0ff */
[----:B------:R-:W-:Y:S03]  /*8250*/  UMOV UR19, UR36 ;  /* 0x0000002400137c82 */ /* 0x000fe60008000000 */
[----:B------:R2:W-:Y:S01]  /*8260*/  UTMASTG.3D [UR12], [UR20] ;  /* 0x0000000c140073b5 */ /* 0x0005e20008010000 */
[----:B------:R-:W-:Y:S01]  /*8270*/  UMOV UR18, UR14 ;  /* 0x0000000e00127c82 */ /* 0x000fe20008000000 */
[----:B------:R-:W-:Y:S02]  /*8280*/  UIADD3 UR9, UPT, UPT, UR41, 0x40, URZ ;  /* 0x0000004029097890 */ /* 0x000fe4000fffe0ff */
[----:B------:R-:W-:Y:S01]  /*8290*/  UIADD3 UR8, UPT, UPT, UR48, 0x3200, URZ ;  /* 0x0000320030087890 */ /* 0x000fe2000fffe0ff */
[----:B------:R-:W-:Y:S01]  /*82a0*/  UMOV UR11, UR36 ;  /* 0x00000024000b7c82 */ /* 0x000fe20008000000 */
[----:B------:R-:W-:Y:S01]  /*82b0*/  UMOV UR10, UR14 ;  /* 0x0000000e000a7c82 */ /* 0x000fe20008000000 */
[----:B------:R2:W-:Y:S01]  /*82c0*/  UTMASTG.3D [UR16], [UR20] ;  /* 0x00000010140073b5 */ /* 0x0005e20008010000 */
[----:B------:R-:W-:Y:S02]  /*82d0*/  UIADD3 UR5, UPT, UPT, UR41, 0x60, URZ ;  /* 0x0000006029057890 */ /* 0x000fe4000fffe0ff */
[----:B------:R-:W-:Y:S01]  /*82e0*/  UIADD3 UR4, UPT, UPT, UR48, 0x3a00, URZ ;  /* 0x00003a0030047890 */ /* 0x000fe2000fffe0ff */
[----:B------:R-:W-:Y:S01]  /*82f0*/  UMOV UR7, UR36 ;  /* 0x0000002400077c82 */ /* 0x000fe20008000000 */
[----:B------:R-:W-:Y:S01]  /*8300*/  UMOV UR6, UR14 ;  /* 0x0000000e00067c82 */ /* 0x000fe20008000000 */
[----:B------:R2:W-:Y:S06]  /*8310*/  UTMASTG.3D [UR8], [UR20] ;  /* 0x00000008140073b5 */ /* 0x0005ec0008010000 */
[----:B------:R2:W-:Y:S01]  /*8320*/  UTMASTG.3D [UR4], [UR20] ;  /* 0x00000004140073b5 */ /* 0x0005e20008010000 */
[----:B------:R0:W-:Y:S01]  /*8330*/  UTMACMDFLUSH ;  /* 0x00000000000079b7 */ /* 0x0001e20000000000 */
[----:B--2---:R-:W-:Y:S04]  /*8340*/  DEPBAR.LE SB0, 0x1 ;  /* 0x000080400000791a */ /* 0x004fe80000000000 */
.L_x_127:
[----:B------:R-:W-:Y:S05]  /*8350*/  BSYNC.RECONVERGENT B0 ;  /* 0x0000000000007941 */ /* 0x000fea0003800200 */
.L_x_126:
[----:B------:R-:W-:Y:S01]  /*8360*/  BAR.SYNC.DEFER_BLOCKING 0x1, 0x80 ;  /* 0x0042000000007b1d */ /* 0x000fe20000010000 */
[----:B------:R-:W-:Y:S04]  /*8370*/  UIADD3 UR40, UPT, UPT, UR51, 0x1, URZ ;  /* 0x0000000133287890 */ /* 0x000fe8000fffe0ff */
[----:B------:R-:W-:Y:S04]  /*8380*/  UISETP.NE.AND UP0, UPT, UR40, 0x4, UPT ;  /* 0x000000042800788c */ /* 0x000fe8000bf05270 */
[----:B------:R-:W-:Y:S01]  /*8390*/  USEL UR40, UR40, URZ, UP0 ;  /* 0x000000ff28287287 */ /* 0x000fe20008000000 */
[----:B------:R2:W-:Y:S01]  /*83a0*/  @P6 SYNCS.ARRIVE.TRANS64.RED.A1T0 RZ, [R0+URZ], RZ ;  /* 0x000000ff00ff69a7 */ /* 0x0005e200081004ff */
[----:B------:R-:W-:Y:S01]  /*83b0*/  BSSY B1, `(.L_x_128) ;  /* 0x0000024000017945 */ /* 0x000fe20003800000 */
[----:B------:R-:W4:Y:S02]  /*83c0*/  @P6 SYNCS.PHASECHK.TRANS64.TRYWAIT P0, [R3+URZ+0xa0], R20 ;  /* 0x0000a014030065a7 */ /* 0x000f2400080011ff */
[----:B----4-:R-:W-:Y:S01]  /*83d0*/  @P6 SEL R80, RZ, 0x1, !P0 ;  /* 0x00000001ff506807 */ /* 0x010fe20004000000 */
[----:B--2---:R-:W-:Y:S06]  /*83e0*/  @!P6 BRA `(.L_x_129) ;  /* 0x000000000080e947 */ /* 0x004fec0003800000 */
[----:B------:R-:W-:Y:S01]  /*83f0*/  ISETP.NE.AND P0, PT, R80, RZ, PT ;  /* 0x000000ff5000720c */ /* 0x000fe20003f05270 */
[----:B------:R-:W-:Y:S01]  /*8400*/  BSSY B0, `(.L_x_130) ;  /* 0x0000009000007945 */ /* 0x000fe20003800000 */
[----:B------:R-:W-:Y:S11]  /*8410*/  ISETP.NE.AND P1, PT, R81, RZ, PT ;  /* 0x000000ff5100720c */ /* 0x000ff60003f25270 */
[----:B------:R-:W-:Y:S02]  /*8420*/  @!UPT UIADD3 URZ, UPT, UPT, URZ, URZ, URZ ;  /* 0x000000fffffff290 */ /* 0x000fe4000fffe0ff */
[C---:B-1----:R-:W-:Y:S02]  /*8430*/  @P1 IMAD R4, R79.reuse, 0x2000, R71 ;  /* 0x000020004f041824 */ /* 0x042fe400078e0247 */
[----:B------:R-:W-:Y:S01]  /*8440*/  @P1 IMAD R0, R79, 0x2000, R76 ;  /* 0x000020004f001824 */ /* 0x000fe200078e024c */
[----:B------:R-:W-:Y:S06]  /*8450*/  @P0 BRA `(.L_x_131) ;  /* 0x00000000000c0947 */ /* 0x000fec0003800000 */
[----:B------:R-:W-:Y:S04]  /*8460*/  SHF.L.U32 R6, RZ, 0x1f, RZ ;  /* 0x0000001fff067819 */ /* 0x000fe800000006ff */
[----:B------:R-:W1:Y:S02]  /*8470*/  SYNCS.PHASECHK.TRANS64.TRYWAIT P0, [R3+URZ+0xa0], R6 ;  /* 0x0000a006030075a7 */ /* 0x000e6400080011ff */
[----:B-1----:R-:W-:Y:S05]  /*8480*/  @!P0 BRA `(.L_x_132) ;  /* 0x0000004c00348947 */ /* 0x002fea0003800000 */
.L_x_131:
[----:B------:R-:W-:Y:S05]  /*8490*/  BSYNC B0 ;  /* 0x0000000000007941 */ /* 0x000fea0003800000 */
.L_x_130:
        /* <DEDUP_REMOVED lines=21> */
.L_x_129:
[----:B------:R-:W-:Y:S05]  /*85f0*/  BSYNC B1 ;  /* 0x0000000000017941 */ /* 0x000fea0003800000 */
.L_x_128:
[----:B--2---:R-:W-:Y:S05]  /*8600*/  VIADD R3, R33, 0x20 ;  /* 0x0000002021037836 */ /* 0x004fea0000000000 */
[----:B------:R-:W-:Y:S04]  /*8610*/  SHF.R.U32.HI R3, RZ, 0x15, R3 ;  /* 0x00000015ff037819 */ /* 0x000fe80000011603 */
[----:B------:R-:W-:Y:S11]  /*8620*/  LOP3.LUT P0, RZ, R3, 0x3, R64, 0x48, !PT ;  /* 0x0000000303ff7812 */ /* 0x000ff60007804840 */
[----:B------:R-:W-:Y:S02]  /*8630*/  @!UPT UIADD3 URZ, UPT, UPT, URZ, URZ, URZ ;  /* 0x000000fffffff290 */ /* 0x000fe4000fffe0ff */
[----:B------:R-:W-:Y:S05]  /*8640*/  @!P0 BRA `(.L_x_133) ;  /* 0x0000000000408947 */ /* 0x000fea0003800000 */
[----:B------:R-:W2:Y:S01]  /*8650*/  LDCU.64 UR8, c[0x4][0x70] ;  /* 0x01000e00ff0877ac */ /* 0x000ea20008000a00 */
[----:B-1----:R-:W-:Y:S01]  /*8660*/  MOV R15, 0x0 ;  /* 0x00000000000f7802 */ /* 0x002fe20000000f00 */
[----:B------:R-:W-:Y:S02]  /*8670*/  HFMA2 R12, -RZ, RZ, 0, 5.9604644775390625e-08 ;  /* 0x00000001ff0c7431 */ /* 0x000fe400000001ff */
[----:B------:R-:W-:Y:S02]  /*8680*/  IMAD.MOV.U32 R8, RZ, RZ, 0x192 ;  /* 0x00000192ff087424 */ /* 0x000fe400078e00ff */
[----:B------:R-:W-:Y:S01]  /*8690*/  IMAD.MOV.U32 R13, RZ, RZ, RZ ;  /* 0x000000ffff0d7224 */ /* 0x000fe200078e00ff */
[----:B------:R-:W1:Y:S01]  /*86a0*/  LDCU.64 UR6, c[0x4][0x78] ;  /* 0x01000f00ff0677ac */ /* 0x000e620008000a00 */
[----:B------:R-:W4:Y:S01]  /*86b0*/  LDC.64 R14, c[0x4][R15] ;  /* 0x010000000f0e7b82 */ /* 0x000f220000000a00 */
[----:B------:R-:W5:Y:S01]  /*86c0*/  LDCU.64 UR4, c[0x4][0x10] ;  /* 0x01000200ff0477ac */ /* 0x000f620008000a00 */
[----:B--2---:R-:W-:Y:S01]  /*86d0*/  MOV R5, UR9 ;  /* 0x0000000900057c02 */ /* 0x004fe20008000f00 */
[----:B------:R-:W-:Y:S01]  /*86e0*/  IMAD.U32 R4, RZ, RZ, UR8 ;  /* 0x00000008ff047e24 */ /* 0x000fe2000f8e00ff */
[----:B-1----:R-:W-:Y:S01]  /*86f0*/  MOV R7, UR7 ;  /* 0x0000000700077c02 */ /* 0x002fe20008000f00 */
[----:B------:R-:W-:Y:S01]  /*8700*/  IMAD.U32 R6, RZ, RZ, UR6 ;  /* 0x00000006ff067e24 */ /* 0x000fe2000f8e00ff */
[----:B-----5:R-:W-:Y:S01]  /*8710*/  MOV R11, UR5 ;  /* 0x00000005000b7c02 */ /* 0x020fe20008000f00 */
[----:B------:R-:W-:Y:S02]  /*8720*/  IMAD.U32 R10, RZ, RZ, UR4 ;  /* 0x00000004ff0a7e24 */ /* 0x000fe4000f8e00ff */
[----:B------:R-:W-:Y:S07]  /*8730*/  LEPC R20, `(.L_x_133) ;  /* 0x000000001014794e */ /* 0x000fee0000000000 */
[----:B---34-:R-:W-:Y:S05]  /*8740*/  CALL.ABS.NOINC R14 ;  /* 0x000000000e007343 */ /* 0x018fea0003c00000 */
.L_x_133:
[----:B------:R-:W-:Y:S05]  /*8750*/  WARPSYNC.ALL ;  /* 0x0000000000007948 */ /* 0x000fea0003800000 */
[----:B------:R-:W-:Y:S01]  /*8760*/  R2UR UR4, R33 ;  /* 0x00000000210472ca */ /* 0x000fe200000e0000 */
[----:B------:R-:W-:Y:S01]  /*8770*/  BSSY.RECONVERGENT B0, `(.L_x_134) ;  /* 0x000005b000007945 */ /* 0x000fe20003800200 */
[----:B------:R-:W-:Y:S02]  /*8780*/  ISETP.NE.AND P6, PT, R77, RZ, PT ;  /* 0x000000ff4d00720c */ /* 0x000fe40003fc5270 */
[----:B------:R-:W-:Y:S02]  /*8790*/  ISETP.NE.AND P0, PT, R70, RZ, PT ;  /* 0x000000ff4600720c */ /* 0x000fe40003f05270 */
[----:B------:R-:W-:Y:S02]  /*87a0*/  MOV R3, UR40 ;  /* 0x0000002800037c02 */ /* 0x000fe40008000f00 */
[----:B------:R-:W-:Y:S05]  /*87b0*/  MOV R0, UR37 ;  /* 0x0000002500007c02 */ /* 0x000fea0008000f00 */
[----:B-1----:R-:W1:Y:S02]  /*87c0*/  LDTM.x16 R4, tmem[UR4+0x20] ;  /* 0x00002004000479ee */ /* 0x002e640008240000 */
        /* <DEDUP_REMOVED lines=85> */
.L_x_135:
[----:B------:R-:W-:Y:S05]  /*8d20*/  BSYNC.RECONVERGENT B0 ;  /* 0x0000000000007941 */ /* 0x000fea0003800200 */
.L_x_134:
[----:B------:R-:W-:Y:S01]  /*8d30*/  BAR.SYNC.DEFER_BLOCKING 0x1, 0x80 ;  /* 0x0042000000007b1d */ /* 0x000fe20000010000 */
[----:B------:R-:W-:Y:S01]  /*8d40*/  UIADD3 UR43, UPT, UPT, UR40, 0x1, URZ ;  /* 0x00000001282b7890 */ /* 0x000fe2000fffe0ff */
[----:B------:R-:W-:Y:S03]  /*8d50*/  HFMA2 R82, -RZ, RZ, 0, 0 ;  /* 0x00000000ff527431 */ /* 0x000fe600000001ff */
        /* <DEDUP_REMOVED lines=17> */
.L_x_139:
[----:B------:R-:W-:Y:S05]  /*8e70*/  BSYNC B0 ;  /* 0x0000000000007941 */ /* 0x000fea0003800000 */
.L_x_138:
[----:B------:R-:W-:Y:S11]  /*8e80*/  ISETP.NE.AND P0, PT, R81, RZ, PT ;  /* 0x000000ff5100720c */ /* 0x000ff60003f05270 */
[----:B------:R-:W-:Y:S02]  /*8e90*/  @!UPT UIADD3 URZ, UPT, UPT, URZ, URZ, URZ ;  /* 0x000000fffffff290 */ /* 0x000fe4000fffe0ff */
[----:B------:R2:W4:Y:S01]  /*8ea0*/  @P0 LDS R34, [R4] ;  /* 0x0000000004220984 */ /* 0x0005220000000800 */
[C---:B-1----:R-:W-:Y:S02]  /*8eb0*/  @P0 IMAD R3, R79.reuse, 0x2000, R69 ;  /* 0x000020004f030824 */ /* 0x042fe400078e0245 */
[C---:B------:R-:W-:Y:S01]  /*8ec0*/  @P0 IMAD R5, R79.reuse, 0x2000, R74 ;  /* 0x000020004f050824 */ /* 0x040fe200078e024a */
[----:B------:R2:W1:Y:S01]  /*8ed0*/  @P0 LDS R39, [R4+0x200] ;  /* 0x0002000004270984 */ /* 0x0004620000000800 */
[----:B------:R-:W-:Y:S03]  /*8ee0*/  VIADD R79, R79, 0x1 ;  /* 0x000000014f4f7836 */ /* 0x000fe60000000000 */
        /* <DEDUP_REMOVED lines=13> */
[----:B------:R2:W1:Y:S01]  /*8fc0*/  @P0 LDS R50, [R5+0x600] ;  /* 0x0006000005320984 */ /* 0x0004620000000800 */
[C---:B------:R-:W-:Y:S04]  /*8fd0*/  ISETP.NE.AND P0, PT, R79.reuse, 0x4, PT ;  /* 0x000000044f00780c */ /* 0x040fe80003f05270 */
[----:B------:R-:W-:Y:S02]  /*8fe0*/  SEL R79, R79, RZ, P0 ;  /* 0x000000ff4f4f7207 */ /* 0x000fe40000000000 */
[----:B----4-:R-:W-:Y:S02]  /*8ff0*/  SEL R82, RZ, 0x1, P0 ;  /* 0x00000001ff527807 */ /* 0x010fe40000000000 */
.L_x_137:
[----:B------:R-:W-:Y:S05]  /*9000*/  BSYNC B1 ;  /* 0x0000000000017941 */ /* 0x000fea0003800000 */
.L_x_136:
        /* <DEDUP_REMOVED lines=21> */
.L_x_141:
        /* <DEDUP_REMOVED lines=9> */
[----:B------:R-:W-:Y:S02]  /*91f0*/  @P6 SHF.L.U32 R20, R82, 0x1f, RZ ;  /* 0x0000001f52146819 */ /* 0x000fe400000006ff */
        /* <DEDUP_REMOVED lines=83> */
.L_x_143:
[----:B------:R-:W-:Y:S05]  /*9730*/  BSYNC.RECONVERGENT B0 ;  /* 0x0000000000007941 */ /* 0x000fea0003800200 */
.L_x_142:
        /* <DEDUP_REMOVED lines=16> */
[----:B------:R-:W-:Y:S04]  /*9840*/  SHF.L.U32 R6, R82, 0x1f, RZ ;  /* 0x0000001f52067819 */ /* 0x000fe800000006ff */
[----:B------:R-:W1:Y:S02]  /*9850*/  SYNCS.PHASECHK.TRANS64.TRYWAIT P0, [R3+URZ+0xa0], R6 ;  /* 0x0000a006030075a7 */ /* 0x000e6400080011ff */
[----:B-1----:R-:W-:Y:S05]  /*9860*/  @!P0 BRA `(.L_x_148) ;  /* 0x0000003800648947 */ /* 0x002fea0003800000 */
.L_x_147:
[----:B------:R-:W-:Y:S05]  /*9870*/  BSYNC B0 ;  /* 0x0000000000007941 */ /* 0x000fea0003800000 */
.L_x_146:
        /* <DEDUP_REMOVED lines=22> */
[----:B------:R-:W-:Y:S02]  /*99e0*/  SEL R7, RZ, 0x1, P0 ;  /* 0x00000001ff077807 */ /* 0x000fe40000000000 */
[----:B------:R-:W-:Y:S02]  /*99f0*/  SEL R79, R79, RZ, P0 ;  /* 0x000000ff4f4f7207 */ /* 0x000fe40000000000 */
[----:B----4-:R-:W-:Y:S02]  /*9a00*/  LOP3.LUT R82, R82, R7, RZ, 0x3c, !PT ;  /* 0x0000000752527212 */ /* 0x010fe400078e3cff */
.L_x_145:
[----:B------:R-:W-:Y:S05]  /*9a10*/  BSYNC B1 ;  /* 0x0000000000017941 */ /* 0x000fea0003800000 */
.L_x_144:
        /* <DEDUP_REMOVED lines=21> */
.L_x_149:
        /* <DEDUP_REMOVED lines=69> */
[----:B------:R-:W-:Y:S02]  /*9fc0*/  UIADD3 UR4, UPT, UPT, UR48, 0x200, URZ ;  /* 0x0000020030047890 */ /* 0x000fe4000fffe0ff */
[----:B------:R-:W-:Y:S02]  /*9fd0*/  UIADD3 UR20, UP0, UPT, UR52, 0x880, URZ ;  /* 0x0000088034147890 */ /* 0x000fe4000ff1e0ff */
[----:B------:R-:W-:Y:S02]  /*9fe0*/  UIADD3 UR14, UPT, UPT, UR42, 0x40, URZ ;  /* 0x000000402a0e7890 */ /* 0x000fe4000fffe0ff */
[----:B------:R-:W-:Y:S01]  /*9ff0*/  MOV R61, UR4 ;  /* 0x00000004003d7c02 */ /* 0x000fe20008000f00 */
[----:B------:R-:W-:Y:S01]  /*a000*/  UIADD3.X UR21, UPT, UPT, URZ, UR53, URZ, UP0, !UPT ;  /* 0x00000035ff157290 */ /* 0x000fe200087fe4ff */
[----:B------:R-:W-:Y:S02]  /*a010*/  UMOV UR13, UR41 ;  /* 0x00000029000d7c82 */ /* 0x000fe40008000000 */
[----:B------:R-:W-:Y:S01]  /*a020*/  R2UR UR12, R61 ;  /* 0x000000003d0c72ca */ /* 0x000fe200000e0000 */
[----:B------:R-:W-:Y:S01]  /*a030*/  UMOV UR15, UR36 ;  /* 0x00000024000f7c82 */ /* 0x000fe20008000000 */
[----:B------:R-:W-:Y:S02]  /*a040*/  UIADD3 UR17, UPT, UPT, UR41, 0x20, URZ ;  /* 0x0000002029117890 */ /* 0x000fe4000fffe0ff */
[----:B------:R-:W-:Y:S01]  /*a050*/  UIADD3 UR16, UPT, UPT, UR48, 0xa00, URZ ;  /* 0x00000a0030107890 */ /* 0x000fe2000fffe0ff */
        /* <DEDUP_REMOVED lines=12> */
[----:B------:R2:W-:Y:S05]  /*a120*/  UTMASTG.3D [UR8], [UR20] ;  /* 0x00000008140073b5 */ /* 0x0005ea0008010000 */
[----:B------:R2:W-:Y:S01]  /*a130*/  UTMASTG.3D [UR4], [UR20] ;  /* 0x00000004140073b5 */ /* 0x0005e20008010000 */
[----:B------:R0:W-:Y:S01]  /*a140*/  UTMACMDFLUSH ;  /* 0x00000000000079b7 */ /* 0x0001e20000000000 */
[----:B--2---:R-:W-:Y:S04]  /*a150*/  DEPBAR.LE SB0, 0x1 ;  /* 0x000080400000791a */ /* 0x004fe80000000000 */
.L_x_151:
[----:B------:R-:W-:Y:S05]  /*a160*/  BSYNC.RECONVERGENT B0 ;  /* 0x0000000000007941 */ /* 0x000fea0003800200 */
.L_x_150:
        /* <DEDUP_REMOVED lines=19> */
.L_x_155:
[----:B------:R-:W-:Y:S05]  /*a2a0*/  BSYNC B0 ;  /* 0x0000000000007941 */ /* 0x000fea0003800000 */
.L_x_154:
        /* <DEDUP_REMOVED lines=25> */
.L_x_153:
[----:B------:R-:W-:Y:S05]  /*a440*/  BSYNC B1 ;  /* 0x0000000000017941 */ /* 0x000fea0003800000 */
.L_x_152:
        /* <DEDUP_REMOVED lines=21> */
.L_x_157:
        /* <DEDUP_REMOVED lines=93> */
.L_x_159:
[----:B------:R-:W-:Y:S05]  /*ab70*/  BSYNC.RECONVERGENT B0 ;  /* 0x0000000000007941 */ /* 0x000fea0003800200 */
.L_x_158:
        /* <DEDUP_REMOVED lines=19> */
.L_x_163:
[----:B------:R-:W-:Y:S05]  /*acb0*/  BSYNC B0 ;  /* 0x0000000000007941 */ /* 0x000fea0003800000 */
.L_x_162:
        /* <DEDUP_REMOVED lines=25> */
.L_x_161:
[----:B------:R-:W-:Y:S05]  /*ae50*/  BSYNC B1 ;  /* 0x0000000000017941 */ /* 0x000fea0003800000 */
.L_x_160:
        /* <DEDUP_REMOVED lines=21> */
.L_x_165:
        /* <DEDUP_REMOVED lines=93> */
.L_x_167:
[----:B------:R-:W-:Y:S05]  /*b580*/  BSYNC.RECONVERGENT B0 ;  /* 0x0000000000007941 */ /* 0x000fea0003800200 */
.L_x_166:
        /* <DEDUP_REMOVED lines=19> */
.L_x_171:
[----:B------:R-:W-:Y:S05]  /*b6c0*/  BSYNC B0 ;  /* 0x0000000000007941 */ /* 0x000fea0003800000 */
.L_x_170:
[----:B------:R-:W-:Y:S11]  /*b6d0*/  ISETP.NE.AND P0, PT, R81, RZ, PT ;  /* 0x000000ff5100720c */ /* 0x000ff60003f05270 */
[----:B------:R-:W-:Y:S02]  /*b6e0*/  @!UPT UIADD3 URZ, UPT, UPT, URZ, URZ, URZ ;  /* 0x000000fffffff290 */ /* 0x000fe4000fffe0ff */
[----:B------:R2:W4:Y:S01]  /*b6f0*/  @P0 LDS R34, [R4] ;  /* 0x0000000004220984 */ /* 0x0005220000000800 */
[C---:B-1----:R-:W-:Y:S01]  /*b700*/  @P0 IMAD R3, R79.reuse, 0x2000, R69 ;  /* 0x000020004f030824 */ /* 0x042fe200078e0245 */
[----:B------:R-:W-:Y:S02]  /*b710*/  @P0 LEA R79, R79, R74, 0xd ;  /* 0x0000004a4f4f0211 */ /* 0x000fe400078e68ff */
        /* <DEDUP_REMOVED lines=15> */
.L_x_169:
[----:B------:R-:W-:Y:S05]  /*b810*/  BSYNC B1 ;  /* 0x0000000000017941 */ /* 0x000fea0003800000 */
.L_x_168:
        /* <DEDUP_REMOVED lines=21> */
.L_x_173:
[----:B------:R-:W-:Y:S01]  /*b970*/  ISETP.NE.AND P0, PT, R70, RZ, PT ;  /* 0x000000ff4600720c */ /* 0x000fe20003f05270 */
[----:B------:R-:W-:Y:S05]  /*b980*/  WARPSYNC.ALL ;  /* 0x0000000000007948 */ /* 0x000fea0003800000 */
[----:B------:R-:W-:Y:S01]  /*b990*/  R2UR UR4, R33 ;  /* 0x00000000210472ca */ /* 0x000fe200000e0000 */
[----:B------:R-:W-:Y:S01]  /*b9a0*/  BSSY.RECONVERGENT B0, `(.L_x_174) ;  /* 0x0000056000007945 */ /* 0x000fe20003800200 */
[----:B------:R-:W-:Y:S04]  /*b9b0*/  IADD3 R0, PT, PT, R78, 0x120, RZ ;  /* 0x000001204e007810 */ /* 0x000fe80007ffe0ff */
[----:B------:R-:W-:Y:S07]  /*b9c0*/  LOP3.LUT R0, R0, 0xfefffff8, RZ, 0xc0, !PT ;  /* 0xfefffff800007812 */ /* 0x000fee00078ec0ff */
[----:B-1----:R-:W1:Y:S01]  /*b9d0*/  LDTM.x16 R4, tmem[UR4+0x70] ;  /* 0x00007004000479ee */ /* 0x002e620008240000 */
[----:B------:R-:W-:Y:S01]  /*b9e0*/  NOP ;  /* 0x0000000000007918 */ /* 0x000fe20000000000 */
[----:B-1----:R1:W-:Y:S01]  /*b9f0*/  SYNCS.ARRIVE.TRANS64.RED.A1T0 RZ, [R0+URZ], RZ ;  /* 0x000000ff00ff79a7 */ /* 0x0023e200081004ff */
[C---:B------:R-:W-:Y:S01]  /*ba00*/  FMUL R4, R32.reuse, R4 ;  /* 0x0000000420047220 */ /* 0x040fe20000400000 */
        /* <DEDUP_REMOVED lines=79> */
.L_x_175:
[----:B------:R-:W-:Y:S05]  /*bf00*/  BSYNC.RECONVERGENT B0 ;  /* 0x0000000000007941 */ /* 0x000fea0003800200 */
.L_x_174:
[----:B------:R-:W-:Y:S01]  /*bf10*/  BAR.SYNC.DEFER_BLOCKING 0x1, 0x80 ;  /* 0x0042000000007b1d */ /* 0x000fe20000010000 */
[----:B------:R-:W-:Y:S01]  /*bf20*/  UISETP.NE.AND UP0, UPT, UR49, -0x8, UPT ;  /* 0xfffffff83100788c */ /* 0x000fe2000bf05270 */
[----:B-1----:R-:W-:Y:S08]  /*bf30*/  IADD3 R0, PT, PT, R30, 0x1, RZ ;  /* 0x000000011e007810 */ /* 0x002ff00007ffe0ff */
[----:B------:R-:W-:Y:S05]  /*bf40*/  BRA.U !UP0, `(.L_x_176) ;  /* 0x0000000108287547 */ /* 0x000fea000b800000 */
[----:B------:R-:W-:Y:S01]  /*bf50*/  ISETP.NE.AND P0, PT, R77, RZ, PT ;  /* 0x000000ff4d00720c */ /* 0x000fe20003f05270 */
[----:B------:R-:W-:Y:S01]  /*bf60*/  IMAD.U32 R4, RZ, RZ, UR51 ;  /* 0x00000033ff047e24 */ /* 0x000fe2000f8e00ff */
[----:B------:R-:W-:Y:S01]  /*bf70*/  UIADD3 UR51, UPT, UPT, UR51, 0x1, URZ ;  /* 0x0000000133337890 */ /* 0x000fe2000fffe0ff */
[----:B------:R-:W-:Y:S03]  /*bf80*/  IMAD.U32 R3, RZ, RZ, UR37 ;  /* 0x00000025ff037e24 */ /* 0x000fe6000f8e00ff */
[----:B------:R-:W-:Y:S04]  /*bf90*/  UISETP.NE.AND UP0, UPT, UR51, 0x4, UPT ;  /* 0x000000043300788c */ /* 0x000fe8000bf05270 */
[----:B------:R-:W-:Y:S03]  /*bfa0*/  USEL UR51, UR51, URZ, UP0 ;  /* 0x000000ff33337287 */ /* 0x000fe60008000000 */
[----:B------:R-:W-:Y:S05]  /*bfb0*/  @P0 LEA R4, R4, UR48, 0x3 ;  /* 0x0000003004040c11 */ /* 0x000fea000f8e18ff */
[----:B------:R-:W-:Y:S05]  /*bfc0*/  @P0 VIADD R4, R4, 0xc0 ;  /* 0x000000c004040836 */ /* 0x000fea0000000000 */
[----:B------:R-:W-:Y:S04]  /*bfd0*/  @P0 PRMT R3, R3, 0x654, R4 ;  /* 0x0000065403030816 */ /* 0x000fe80000000004 */
[----:B------:R1:W-:Y:S03]  /*bfe0*/  @P0 SYNCS.ARRIVE.TRANS64.RED.A1T0 RZ, [R3+URZ], RZ ;  /* 0x000000ff03ff09a7 */ /* 0x0003e600081004ff */
.L_x_176:
[----:B------:R-:W-:Y:S01]  /*bff0*/  ISETP.NE.AND P2, PT, R72, RZ, PT ;  /* 0x000000ff4800720c */ /* 0x000fe20003f45270 */
[----:B------:R-:W-:Y:S01]  /*c000*/  UIADD3 UR49, UPT, UPT, UR49, 0x8, URZ ;  /* 0x0000000831317890 */ /* 0x000fe2000fffe0ff */
[----:B------:R-:W-:Y:S01]  /*c010*/  ISETP.NE.AND P0, PT, R75, 0x2, PT ;  /* 0x000000024b00780c */ /* 0x000fe20003f05270 */
[----:B------:R-:W-:Y:S01]  /*c020*/  IMAD.IADD R20, R27, 0x1, R51 ;  /* 0x000000011b147824 */ /* 0x000fe200078e0233 */
[----:B------:R-:W-:Y:S01]  /*c030*/  ISETP.NE.AND P1, PT, R0, 0x2, PT ;  /* 0x000000020000780c */ /* 0x000fe20003f25270 */
[----:B------:R-:W-:Y:S01]  /*c040*/  IMAD.IADD R21, R29, 0x1, R58 ;  /* 0x000000011d157824 */ /* 0x000fe200078e023a */
[----:B-1----:R-:W-:Y:S02]  /*c050*/  SEL R3, RZ, 0x1, P0 ;  /* 0x00000001ff037807 */ /* 0x002fe40000000000 */
[----:B------:R-:W-:Y:S02]  /*c060*/  SEL R4, RZ, 0x1, P1 ;  /* 0x00000001ff047807 */ /* 0x000fe40000800000 */
[----:B------:R-:W-:Y:S02]  /*c070*/  LOP3.LUT R66, R66, R3, RZ, 0x3c, !PT ;  /* 0x0000000342427212 */ /* 0x000fe400078e3cff */
[----:B------:R-:W-:Y:S02]  /*c080*/  LOP3.LUT R67, R67, R4, RZ, 0x3c, !PT ;  /* 0x0000000443437212 */ /* 0x000fe400078e3cff */
[----:B------:R-:W-:Y:S02]  /*c090*/  @P2 R2UR UR36, R65 ;  /* 0x00000000412422ca */ /* 0x000fe400000e0000 */
[----:B------:R-:W-:Y:S02]  /*c0a0*/  SEL R75, R75, RZ, P0 ;  /* 0x000000ff4b4b7207 */ /* 0x000fe40000000000 */
[----:B------:R-:W-:Y:S01]  /*c0b0*/  SEL R30, R0, RZ, P1 ;  /* 0x000000ff001e7207 */ /* 0x000fe20000800000 */
[----:B------:R-:W-:Y:S10]  /*c0c0*/  @P2 BRA `(.L_x_177) ;  /* 0xffffffa000c42947 */ /* 0x000ff4000383ffff */
[----:B------:R-:W-:-:S09]  /*c0d0*/  UISETP.NE.AND UP0, UPT, UR50, URZ, UPT ;  /* 0x000000ff3200728c */ /* 0x000fd2000bf05270 */
[----:B------:R-:W-:Y:S05]  /*c0e0*/  BRA.U !UP0, `(.L_x_178) ;  /* 0x0000000108487547 */ /* 0x000fea000b800000 */
[----:B------:R-:W1:Y:S02]  /*c0f0*/  LDCU.64 UR4, c[0x0][0xa90] ;  /* 0x00015200ff0477ac */ /* 0x000e640008000a00 */
[----:B-1----:R-:W-:-:S04]  /*c100*/  UISETP.NE.U32.AND UP0, UPT, UR4, URZ, UPT ;  /* 0x000000ff0400728c */ /* 0x002fc8000bf05070 */
[----:B------:R-:W-:-:S09]  /*c110*/  UISETP.NE.AND.EX UP0, UPT, UR5, URZ, UPT, UP0 ;  /* 0x000000ff0500728c */ /* 0x000fd2000bf05300 */
[----:B------:R-:W-:Y:S05]  /*c120*/  BRA.U UP0, `(.L_x_179) ;  /* 0x00000001000c7547 */ /* 0x000fea000b800000 */
[----:B------:R-:W-:-:S13]  /*c130*/  FSETP.NEU.AND P0, PT, R35, RZ, PT ;  /* 0x000000ff2300720b */ /* 0x000fda0003f0d000 */
[----:B------:R-:W-:Y:S05]  /*c140*/  @!P0 EXIT ;  /* 0x000000000000894d */ /* 0x000fea0003800000 */
[----:B------:R-:W-:Y:S05]  /*c150*/  BRA `(.L_x_178) ;  /* 0x00000000002c7947 */ /* 0x000fea0003800000 */
.L_x_179:
[----:B------:R-:W-:Y:S01]  /*c160*/  ISETP.NE.AND P0, PT, R73, RZ, PT ;  /* 0x000000ff4900720c */ /* 0x000fe20003f05270 */
[----:B------:R-:W-:-:S12]  /*c170*/  BSSY.RECONVERGENT B0, `(.L_x_178) ;  /* 0x0000009000007945 */ /* 0x000fd80003800200 */
[----:B------:R-:W-:Y:S05]  /*c180*/  @P0 BRA `(.L_x_180) ;  /* 0x0000000000140947 */ /* 0x000fea0003800000 */
[----:B------:R-:W1:Y:S02]  /*c190*/  LDCU.64 UR4, c[0x0][0xa88] ;  /* 0x00015100ff0477ac */ /* 0x000e640008000a00 */
[----:B-1----:R-:W-:-:S04]  /*c1a0*/  ISETP.NE.U32.AND P0, PT, RZ, UR4, PT ;  /* 0x00000004ff007c0c */ /* 0x002fc8000bf05070 */
[----:B------:R-:W-:-:S13]  /*c1b0*/  ISETP.NE.AND.EX P0, PT, RZ, UR5, PT, P0 ;  /* 0x00000005ff007c0c */ /* 0x000fda000bf05300 */
[----:B------:R-:W-:Y:S05]  /*c1c0*/  @!P0 EXIT ;  /* 0x000000000000894d */ /* 0x000fea0003800000 */
[----:B------:R-:W-:Y:S05]  /*c1d0*/  BRA `(.L_x_181) ;  /* 0x0000000000087947 */ /* 0x000fea0003800000 */
.L_x_180:
[----:B------:R-:W-:-:S13]  /*c1e0*/  FSETP.NEU.AND P0, PT, R35, RZ, PT ;  /* 0x000000ff2300720b */ /* 0x000fda0003f0d000 */
[----:B------:R-:W-:Y:S05]  /*c1f0*/  @!P0 EXIT ;  /* 0x000000000000894d */ /* 0x000fea0003800000 */
.L_x_181:
[----:B------:R-:W-:Y:S05]  /*c200*/  BSYNC.RECONVERGENT B0 ;  /* 0x0000000000007941 */ /* 0x000fea0003800200 */
.L_x_178:
[----:B------:R-:W-:Y:S01]  /*c210*/  ULEA UR4, UR51, UR48, 0x3 ;  /* 0x0000003033047291 */ /* 0x000fe2000f8e18ff */
[----:B------:R-:W-:-:S04]  /*c220*/  DEPBAR.LE SB0, 0x0 ;  /* 0x000080000000791a */ /* 0x000fc80000000000 */
[----:B------:R-:W-:-:S04]  /*c230*/  UIADD3 UR4, UPT, UPT, UR4, 0xc0, URZ ;  /* 0x000000c004047890 */ /* 0x000fc8000fffe0ff */
[----:B------:R-:W-:-:S09]  /*c240*/  UPRMT UR4, UR37, 0x654, UR4 ;  /* 0x0000065425047896 */ /* 0x000fd20008000004 */
[----:B------:R-:W-:Y:S01]  /*c250*/  SYNCS.ARRIVE.TRANS64.RED.A1T0 RZ, [UR4], RZ ;  /* 0x000000ffffff79a7 */ /* 0x000fe20008100404 */
[----:B------:R-:W-:Y:S05]  /*c260*/  EXIT ;  /* 0x000000000000794d */ /* 0x000fea0003800000 */
.L_x_25:
[----:B--2---:R2:W1:Y:S02]  /*c270*/  SYNCS.PHASECHK.TRANS64.TRYWAIT P0, [R5+URZ+0x140], R4 ;  /* 0x00014004050075a7 */ /* 0x00446400080011ff */
[----:B-1----:R-:W-:Y:S05]  /*c280*/  @!P0 NANOSLEEP.SYNCS 0x989680 ;  /* 0x009896800000895d */ /* 0x002fea0003900000 */
[----:B------:R-:W1:Y:S02]  /*c290*/  @!P0 SYNCS.PHASECHK.TRANS64 P0, [R5+URZ+0x140], R4 ;  /* 0x00014004050085a7 */ /* 0x000e6400080010ff */
[----:B-1----:R-:W-:Y:S05]  /*c2a0*/  @!P0 BRA `(.L_x_25) ;  /* 0xfffffffc00f08947 */ /* 0x002fea000383ffff */
[----:B------:R-:W-:Y:S05]  /*c2b0*/  BRA `(.L_x_182) ;  /* 0xffffff54005c7947 */ /* 0x000fea000383ffff */
.L_x_28:
[----:B------:R-:W-:-:S07]  /*c2c0*/  MOV R4, UR9 ;  /* 0x0000000900047c02 */ /* 0x000fce0008000f00 */
.L_x_183:
[----:B-1----:R1:W2:Y:S02]  /*c2d0*/  SYNCS.PHASECHK.TRANS64.TRYWAIT P0, [R4+URZ+0x50], R5 ;  /* 0x00005005040075a7 */ /* 0x0022a400080011ff */
[----:B--2---:R-:W-:Y:S05]  /*c2e0*/  @!P0 NANOSLEEP.SYNCS 0x989680 ;  /* 0x009896800000895d */ /* 0x004fea0003900000 */
[----:B------:R-:W2:Y:S02]  /*c2f0*/  @!P0 SYNCS.PHASECHK.TRANS64 P0, [R4+URZ+0x50], R5 ;  /* 0x00005005040085a7 */ /* 0x000ea400080010ff */
[----:B--2---:R-:W-:Y:S05]  /*c300*/  @!P0 BRA `(.L_x_183) ;  /* 0xfffffffc00f08947 */ /* 0x004fea000383ffff */
[----:B------:R-:W-:Y:S05]  /*c310*/  BRA `(.L_x_27) ;  /* 0xffffff5400d07947 */ /* 0x000fea000383ffff */
.L_x_31:
[----:B-1----:R1:W2:Y:S02]  /*c320*/  SYNCS.PHASECHK.TRANS64.TRYWAIT P0, [R8+URZ+0xf0], R5 ;  /* 0x0000f005080075a7 */ /* 0x0022a400080011ff */
[----:B--2---:R-:W-:Y:S05]  /*c330*/  @!P0 NANOSLEEP.SYNCS 0x989680 ;  /* 0x009896800000895d */ /* 0x004fea0003900000 */
[----:B------:R-:W2:Y:S02]  /*c340*/  @!P0 SYNCS.PHASECHK.TRANS64 P0, [R8+URZ+0xf0], R5 ;  /* 0x0000f005080085a7 */ /* 0x000ea400080010ff */
[----:B--2---:R-:W-:Y:S05]  /*c350*/  @!P0 BRA `(.L_x_31) ;  /* 0xfffffffc00f08947 */ /* 0x004fea000383ffff */
[----:B------:R-:W-:Y:S05]  /*c360*/  BRA `(.L_x_184) ;  /* 0xffffff5800747947 */ /* 0x000fea000383ffff */
.L_x_35:
[----:B----4-:R-:W-:-:S07]  /*c370*/  MOV R0, UR4 ;  /* 0x0000000400007c02 */ /* 0x010fce0008000f00 */
.L_x_185:
[----:B-1----:R1:W2:Y:S02]  /*c380*/  SYNCS.PHASECHK.TRANS64.TRYWAIT P0, [R0+URZ], R3 ;  /* 0x00000003000075a7 */ /* 0x0022a400080011ff */
[----:B--2---:R-:W-:Y:S05]  /*c390*/  @!P0 NANOSLEEP.SYNCS 0x989680 ;  /* 0x009896800000895d */ /* 0x004fea0003900000 */
[----:B------:R-:W2:Y:S02]  /*c3a0*/  @!P0 SYNCS.PHASECHK.TRANS64 P0, [R0+URZ], R3 ;  /* 0x00000003000085a7 */ /* 0x000ea400080010ff */
[----:B--2---:R-:W-:Y:S05]  /*c3b0*/  @!P0 BRA `(.L_x_185) ;  /* 0xfffffffc00f08947 */ /* 0x004fea000383ffff */
[----:B------:R-:W-:Y:S05]  /*c3c0*/  BRA `(.L_x_186) ;  /* 0xffffff5c00e47947 */ /* 0x000fea000383ffff */
.L_x_36:
[----:B----4-:R-:W-:-:S07]  /*c3d0*/  MOV R0, UR4 ;  /* 0x0000000400007c02 */ /* 0x010fce0008000f00 */
.L_x_187:
[----:B-1----:R1:W2:Y:S02]  /*c3e0*/  SYNCS.PHASECHK.TRANS64.TRYWAIT P0, [R0+URZ], R3 ;  /* 0x00000003000075a7 */ /* 0x0022a400080011ff */
[----:B--2---:R-:W-:Y:S05]  /*c3f0*/  @!P0 NANOSLEEP.SYNCS 0x989680 ;  /* 0x009896800000895d */ /* 0x004fea0003900000 */
[----:B------:R-:W2:Y:S02]  /*c400*/  @!P0 SYNCS.PHASECHK.TRANS64 P0, [R0+URZ], R3 ;  /* 0x00000003000085a7 */ /* 0x000ea400080010ff */
[----:B--2---:R-:W-:Y:S05]  /*c410*/  @!P0 BRA `(.L_x_187) ;  /* 0xfffffffc00f08947 */ /* 0x004fea000383ffff */
[----:B------:R-:W-:Y:S05]  /*c420*/  BRA `(.L_x_188) ;  /* 0xffffff5c00f07947 */ /* 0x000fea000383ffff */
.L_x_37:
[----:B----4-:R-:W-:-:S07]  /*c430*/  MOV R0, UR4 ;  /* 0x0000000400007c02 */ /* 0x010fce0008000f00 */
.L_x_189:
[----:B-1----:R1:W2:Y:S02]  /*c440*/  SYNCS.PHASECHK.TRANS64.TRYWAIT P0, [R0+URZ], R3 ;  /* 0x00000003000075a7 */ /* 0x0022a400080011ff */
[----:B--2---:R-:W-:Y:S05]  /*c450*/  @!P0 NANOSLEEP.SYNCS 0x989680 ;  /* 0x009896800000895d */ /* 0x004fea0003900000 */
[----:B------:R-:W2:Y:S02]  /*c460*/  @!P0 SYNCS.PHASECHK.TRANS64 P0, [R0+URZ], R3 ;  /* 0x00000003000085a7 */ /* 0x000ea400080010ff */
[----:B--2---:R-:W-:Y:S05]  /*c470*/  @!P0 BRA `(.L_x_189) ;  /* 0xfffffffc00f08947 */ /* 0x004fea000383ffff */
[----:B------:R-:W-:Y:S05]  /*c480*/  BRA `(.L_x_190) ;  /* 0xffffff5c00fc7947 */ /* 0x000fea000383ffff */
.L_x_38:
[----:B----4-:R-:W-:-:S07]  /*c490*/  MOV R0, UR4 ;  /* 0x0000000400007c02 */ /* 0x010fce0008000f00 */
.L_x_191:
[----:B-1----:R1:W2:Y:S02]  /*c4a0*/  SYNCS.PHASECHK.TRANS64.TRYWAIT P0, [R0+URZ], R3 ;  /* 0x00000003000075a7 */ /* 0x0022a400080011ff */
[----:B--2---:R-:W-:Y:S05]  /*c4b0*/  @!P0 NANOSLEEP.SYNCS 0x989680 ;  /* 0x009896800000895d */ /* 0x004fea0003900000 */
[----:B------:R-:W2:Y:S02]  /*c4c0*/  @!P0 SYNCS.PHASECHK.TRANS64 P0, [R0+URZ], R3 ;  /* 0x00000003000085a7 */ /* 0x000ea400080010ff */
[----:B--2---:R-:W-:Y:S05]  /*c4d0*/  @!P0 BRA `(.L_x_191) ;  /* 0xfffffffc00f08947 */ /* 0x004fea000383ffff */
[----:B------:R-:W-:Y:S05]  /*c4e0*/  BRA `(.L_x_192) ;  /* 0xffffff6000087947 */ /* 0x000fea000383ffff */
.L_x_39:
[----:B----4-:R-:W-:-:S07]  /*c4f0*/  MOV R0, UR4 ;  /* 0x0000000400007c02 */ /* 0x010fce0008000f00 */
.L_x_193:
[----:B-1----:R1:W2:Y:S02]  /*c500*/  SYNCS.PHASECHK.TRANS64.TRYWAIT P0, [R0+URZ], R3 ;  /* 0x00000003000075a7 */ /* 0x0022a400080011ff */
[----:B--2---:R-:W-:Y:S05]  /*c510*/  @!P0 NANOSLEEP.SYNCS 0x989680 ;  /* 0x009896800000895d */ /* 0x004fea0003900000 */
[----:B------:R-:W2:Y:S02]  /*c520*/  @!P0 SYNCS.PHASECHK.TRANS64 P0, [R0+URZ], R3 ;  /* 0x00000003000085a7 */ /* 0x000ea400080010ff */
[----:B--2---:R-:W-:Y:S05]  /*c530*/  @!P0 BRA `(.L_x_193) ;  /* 0xfffffffc00f08947 */ /* 0x004fea000383ffff */
[----:B------:R-:W-:Y:S05]  /*c540*/  BRA `(.L_x_194) ;  /* 0xffffff6000147947 */ /* 0x000fea000383ffff */
.L_x_40:
[----:B----4-:R-:W-:-:S07]  /*c550*/  MOV R0, UR4 ;  /* 0x0000000400007c02 */ /* 0x010fce0008000f00 */
.L_x_195:
[----:B-1----:R1:W2:Y:S02]  /*c560*/  SYNCS.PHASECHK.TRANS64.TRYWAIT P0, [R0+URZ], R3 ;  /* 0x00000003000075a7 */ /* 0x0022a400080011ff */
[----:B--2---:R-:W-:Y:S05]  /*c570*/  @!P0 NANOSLEEP.SYNCS 0x989680 ;  /* 0x009896800000895d */ /* 0x004fea0003900000 */
[----:B------:R-:W2:Y:S02]  /*c580*/  @!P0 SYNCS.PHASECHK.TRANS64 P0, [R0+URZ], R3 ;  /* 0x00000003000085a7 */ /* 0x000ea400080010ff */
[----:B--2---:R-:W-:Y:S05]  /*c590*/  @!P0 BRA `(.L_x_195) ;  /* 0xfffffffc00f08947 */ /* 0x004fea000383ffff */
[----:B------:R-:W-:Y:S05]  /*c5a0*/  BRA `(.L_x_196) ;  /* 0xffffff6000207947 */ /* 0x000fea000383ffff */
.L_x_41:
[----:B----4-:R-:W-:-:S07]  /*c5b0*/  MOV R0, UR4 ;  /* 0x0000000400007c02 */ /* 0x010fce0008000f00 */
.L_x_197:
[----:B-1----:R1:W2:Y:S02]  /*c5c0*/  SYNCS.PHASECHK.TRANS64.TRYWAIT P0, [R0+URZ], R3 ;  /* 0x00000003000075a7 */ /* 0x0022a400080011ff */
[----:B--2---:R-:W-:Y:S05]  /*c5d0*/  @!P0 NANOSLEEP.SYNCS 0x989680 ;  /* 0x009896800000895d */ /* 0x004fea0003900000 */
[----:B------:R-:W2:Y:S02]  /*c5e0*/  @!P0 SYNCS.PHASECHK.TRANS64 P0, [R0+URZ], R3 ;  /* 0x00000003000085a7 */ /* 0x000ea400080010ff */
[----:B--2---:R-:W-:Y:S05]  /*c5f0*/  @!P0 BRA `(.L_x_197) ;  /* 0xfffffffc00f08947 */ /* 0x004fea000383ffff */
[----:B------:R-:W-:Y:S05]  /*c600*/  BRA `(.L_x_198) ;  /* 0xffffff60002c7947 */ /* 0x000fea000383ffff */
.L_x_42:
[----:B----4-:R-:W-:-:S07]  /*c610*/  MOV R0, UR4 ;  /* 0x0000000400007c02 */ /* 0x010fce0008000f00 */
.L_x_199:
[----:B-1----:R1:W2:Y:S02]  /*c620*/  SYNCS.PHASECHK.TRANS64.TRYWAIT P0, [R0+URZ], R3 ;  /* 0x00000003000075a7 */ /* 0x0022a400080011ff */
[----:B--2---:R-:W-:Y:S05]  /*c630*/  @!P0 NANOSLEEP.SYNCS 0x989680 ;  /* 0x009896800000895d */ /* 0x004fea0003900000 */
[----:B------:R-:W2:Y:S02]  /*c640*/  @!P0 SYNCS.PHASECHK.TRANS64 P0, [R0+URZ], R3 ;  /* 0x00000003000085a7 */ /* 0x000ea400080010ff */
[----:B--2---:R-:W-:Y:S05]  /*c650*/  @!P0 BRA `(.L_x_199) ;  /* 0xfffffffc00f08947 */ /* 0x004fea000383ffff */
[----:B------:R-:W-:Y:S05]  /*c660*/  BRA `(.L_x_200) ;  /* 0xffffff6000387947 */ /* 0x000fea000383ffff */
.L_x_43:
[----:B----4-:R-:W-:-:S07]  /*c670*/  MOV R0, UR4 ;  /* 0x0000000400007c02 */ /* 0x010fce0008000f00 */
.L_x_201:
[----:B-1----:R1:W2:Y:S02]  /*c680*/  SYNCS.PHASECHK.TRANS64.TRYWAIT P0, [R0+URZ], R3 ;  /* 0x00000003000075a7 */ /* 0x0022a400080011ff */
[----:B--2---:R-:W-:Y:S05]  /*c690*/  @!P0 NANOSLEEP.SYNCS 0x989680 ;  /* 0x009896800000895d */ /* 0x004fea0003900000 */
[----:B------:R-:W2:Y:S02]  /*c6a0*/  @!P0 SYNCS.PHASECHK.TRANS64 P0, [R0+URZ], R3 ;  /* 0x00000003000085a7 */ /* 0x000ea400080010ff */
[----:B--2---:R-:W-:Y:S05]  /*c6b0*/  @!P0 BRA `(.L_x_201) ;  /* 0xfffffffc00f08947 */ /* 0x004fea000383ffff */
[----:B------:R-:W-:Y:S05]  /*c6c0*/  BRA `(.L_x_202) ;  /* 0xffffff6000447947 */ /* 0x000fea000383ffff */
.L_x_46:
[----:B-1----:R1:W2:Y:S02]  /*c6d0*/  SYNCS.PHASECHK.TRANS64.TRYWAIT P0, [R0+URZ+0x130], R5 ;  /* 0x00013005000075a7 */ /* 0x0022a400080011ff */
[----:B--2---:R-:W-:Y:S05]  /*c6e0*/  @!P0 NANOSLEEP.SYNCS 0x989680 ;  /* 0x009896800000895d */ /* 0x004fea0003900000 */
[----:B------:R-:W2:Y:S02]  /*c6f0*/  @!P0 SYNCS.PHASECHK.TRANS64 P0, [R0+URZ+0x130], R5 ;  /* 0x00013005000085a7 */ /* 0x000ea400080010ff */
[----:B--2---:R-:W-:Y:S05]  /*c700*/  @!P0 BRA `(.L_x_46) ;  /* 0xfffffffc00f08947 */ /* 0x004fea000383ffff */
[----:B------:R-:W-:Y:S05]  /*c710*/  BRA `(.L_x_203) ;  /* 0xffffff6000a07947 */ /* 0x000fea000383ffff */
.L_x_47:
[----:B------:R-:W-:-:S07]  /*c720*/  MOV R0, UR5 ;  /* 0x0000000500007c02 */ /* 0x000fce0008000f00 */
.L_x_204:
[----:B-1----:R1:W2:Y:S02]  /*c730*/  SYNCS.PHASECHK.TRANS64.TRYWAIT P0, [R0+URZ+0x100], R7 ;  /* 0x00010007000075a7 */ /* 0x0022a400080011ff */
[----:B--2---:R-:W-:Y:S05]  /*c740*/  @!P0 NANOSLEEP.SYNCS 0x989680 ;  /* 0x009896800000895d */ /* 0x004fea0003900000 */
[----:B------:R-:W2:Y:S02]  /*c750*/  @!P0 SYNCS.PHASECHK.TRANS64 P0, [R0+URZ+0x100], R7 ;  /* 0x00010007000085a7 */ /* 0x000ea400080010ff */
[----:B--2---:R-:W-:Y:S05]  /*c760*/  @!P0 BRA `(.L_x_204) ;  /* 0xfffffffc00f08947 */ /* 0x004fea000383ffff */
[----:B------:R-:W-:Y:S05]  /*c770*/  BRA `(.L_x_205) ;  /* 0xffffff6000b07947 */ /* 0x000fea000383ffff */
.L_x_48:
[----:B-1----:R1:W2:Y:S02]  /*c780*/  SYNCS.PHASECHK.TRANS64.TRYWAIT P1, [R0+URZ+0xf0], R5 ;  /* 0x0000f005000075a7 */ /* 0x0022a400080211ff */
[----:B--2---:R-:W-:Y:S05]  /*c790*/  @!P1 NANOSLEEP.SYNCS 0x989680 ;  /* 0x009896800000995d */ /* 0x004fea0003900000 */
[----:B------:R-:W2:Y:S02]  /*c7a0*/  @!P1 SYNCS.PHASECHK.TRANS64 P1, [R0+URZ+0xf0], R5 ;  /* 0x0000f005000095a7 */ /* 0x000ea400080210ff */
[----:B--2---:R-:W-:Y:S05]  /*c7b0*/  @!P1 BRA `(.L_x_48) ;  /* 0xfffffffc00f09947 */ /* 0x004fea000383ffff */
[----:B------:R-:W-:Y:S05]  /*c7c0*/  BRA `(.L_x_206) ;  /* 0xffffff6000e07947 */ /* 0x000fea000383ffff */
.L_x_51:
[----:B------:R-:W-:-:S07]  /*c7d0*/  MOV R0, UR5 ;  /* 0x0000000500007c02 */ /* 0x000fce0008000f00 */
.L_x_207:
[----:B-1----:R1:W2:Y:S02]  /*c7e0*/  SYNCS.PHASECHK.TRANS64.TRYWAIT P0, [R0+URZ+0x100], R3 ;  /* 0x00010003000075a7 */ /* 0x0022a400080011ff */
[----:B--2---:R-:W-:Y:S05]  /*c7f0*/  @!P0 NANOSLEEP.SYNCS 0x989680 ;  /* 0x009896800000895d */ /* 0x004fea0003900000 */
[----:B------:R-:W2:Y:S02]  /*c800*/  @!P0 SYNCS.PHASECHK.TRANS64 P0, [R0+URZ+0x100], R3 ;  /* 0x00010003000085a7 */ /* 0x000ea400080010ff */
[----:B--2---:R-:W-:Y:S05]  /*c810*/  @!P0 BRA `(.L_x_207) ;  /* 0xfffffffc00f08947 */ /* 0x004fea000383ffff */
[----:B------:R-:W-:Y:S05]  /*c820*/  BRA `(.L_x_50) ;  /* 0xffffff6400347947 */ /* 0x000fea000383ffff */
.L_x_60:
[----:B-1----:R-:W-:-:S04]  /*c830*/  MOV R4, UR6 ;  /* 0x0000000600047c02 */ /* 0x002fc80008000f00 */
[----:B------:R1:W2:Y:S03]  /*c840*/  SYNCS.PHASECHK.TRANS64.TRYWAIT P0, [R4+URZ+0x8], R5 ;  /* 0x00000805040075a7 */ /* 0x0002a600080011ff */
[----:B--2---:R-:W-:Y:S05]  /*c850*/  @!P0 NANOSLEEP.SYNCS 0x989680 ;  /* 0x009896800000895d */ /* 0x004fea0003900000 */
[----:B------:R-:W2:Y:S02]  /*c860*/  @!P0 SYNCS.PHASECHK.TRANS64 P0, [R4+URZ+0x8], R5 ;  /* 0x00000805040085a7 */ /* 0x000ea400080010ff */
[----:B--2---:R-:W-:Y:S05]  /*c870*/  @!P0 BRA `(.L_x_60) ;  /* 0xfffffffc00ec8947 */ /* 0x004fea000383ffff */
[----:B------:R-:W-:Y:S05]  /*c880*/  BRA `(.L_x_59) ;  /* 0xffffff6400e87947 */ /* 0x000fea000383ffff */
.L_x_62:
[----:B------:R-:W-:Y:S01]  /*c890*/  BSSY B0, `(.L_x_208) ;  /* 0x0000006000007945 */ /* 0x000fe20003800000 */
[----:B------:R-:W-:-:S07]  /*c8a0*/  MOV R15, 0xffffffff ;  /* 0xffffffff000f7802 */ /* 0x000fce0000000f00 */
[----:B-1---5:R-:W-:Y:S05]  /*c8b0*/  WARPSYNC.COLLECTIVE R15, `(.L_x_209) ;  /* 0x000000000f0c7348 */ /* 0x022fea0003c00000 */
[----:B------:R-:W-:Y:S02]  /*c8c0*/  ELECT P6, UR79, PT ;  /* 0x00000000004f782f */ /* 0x000fe400038c0000 */
[----:B------:R-:W-:Y:S01]  /*c8d0*/  MOV R14, UR79 ;  /* 0x0000004f000e7c02 */ /* 0x000fe20008000f00 */
[----:B-1---5:R-:W-:Y:S10]  /*c8e0*/  ENDCOLLECTIVE ;  /* 0x000000000000791b */ /* 0x022ff40003800000 */
.L_x_209:
[----:B------:R-:W-:Y:S05]  /*c8f0*/  BSYNC B0 ;  /* 0x0000000000007941 */ /* 0x000fea0003800000 */
.L_x_208:
[----:B------:R-:W-:Y:S05]  /*c900*/  BRA `(.L_x_210) ;  /* 0xffffff6800187947 */ /* 0x000fea000383ffff */
.L_x_64:
[----:B-1----:R-:W-:-:S04]  /*c910*/  MOV R2, UR6 ;  /* 0x0000000600027c02 */ /* 0x002fc80008000f00 */
[----:B------:R1:W2:Y:S03]  /*c920*/  SYNCS.PHASECHK.TRANS64.TRYWAIT P0, [R2+URZ+0x8], R3 ;  /* 0x00000803020075a7 */ /* 0x0002a600080011ff */
[----:B--2---:R-:W-:Y:S05]  /*c930*/  @!P0 NANOSLEEP.SYNCS 0x989680 ;  /* 0x009896800000895d */ /* 0x004fea0003900000 */
[----:B------:R-:W2:Y:S02]  /*c940*/  @!P0 SYNCS.PHASECHK.TRANS64 P0, [R2+URZ+0x8], R3 ;  /* 0x00000803020085a7 */ /* 0x000ea400080010ff */
[----:B--2---:R-:W-:Y:S05]  /*c950*/  @!P0 BRA `(.L_x_64) ;  /* 0xfffffffc00ec8947 */ /* 0x004fea000383ffff */
[----:B------:R-:W-:Y:S05]  /*c960*/  BRA `(.L_x_63) ;  /* 0xffffff68001c7947 */ /* 0x000fea000383ffff */
.L_x_65:
[----:B-1----:R1:W2:Y:S02]  /*c970*/  SYNCS.PHASECHK.TRANS64.TRYWAIT P0, [R0+URZ+0xf0], R5 ;  /* 0x0000f005000075a7 */ /* 0x0022a400080011ff */
[----:B--2---:R-:W-:Y:S05]  /*c980*/  @!P0 NANOSLEEP.SYNCS 0x989680 ;  /* 0x009896800000895d */ /* 0x004fea0003900000 */
[----:B------:R-:W2:Y:S02]  /*c990*/  @!P0 SYNCS.PHASECHK.TRANS64 P0, [R0+URZ+0xf0], R5 ;  /* 0x0000f005000085a7 */ /* 0x000ea400080010ff */
[----:B--2---:R-:W-:Y:S05]  /*c9a0*/  @!P0 BRA `(.L_x_65) ;  /* 0xfffffffc00f08947 */ /* 0x004fea000383ffff */
[----:B------:R-:W-:Y:S05]  /*c9b0*/  BRA `(.L_x_211) ;  /* 0xffffff6800fc7947 */ /* 0x000fea000383ffff */
.L_x_67:
[----:B------:R-:W-:-:S07]  /*c9c0*/  MOV R0, UR9 ;  /* 0x0000000900007c02 */ /* 0x000fce0008000f00 */
.L_x_212:
[----:B-1----:R1:W2:Y:S02]  /*c9d0*/  SYNCS.PHASECHK.TRANS64.TRYWAIT P0, [R0+URZ+0x120], R5 ;  /* 0x00012005000075a7 */ /* 0x0022a400080011ff */
[----:B--2---:R-:W-:Y:S05]  /*c9e0*/  @!P0 NANOSLEEP.SYNCS 0x989680 ;  /* 0x009896800000895d */ /* 0x004fea0003900000 */
[----:B------:R-:W2:Y:S02]  /*c9f0*/  @!P0 SYNCS.PHASECHK.TRANS64 P0, [R0+URZ+0x120], R5 ;  /* 0x00012005000085a7 */ /* 0x000ea400080010ff */
[----:B--2---:R-:W-:Y:S05]  /*ca00*/  @!P0 BRA `(.L_x_212) ;  /* 0xfffffffc00f08947 */ /* 0x004fea000383ffff */
[----:B------:R-:W-:Y:S05]  /*ca10*/  BRA `(.L_x_213) ;  /* 0xffffff6c00487947 */ /* 0x000fea000383ffff */
.L_x_70:
[----:B------:R-:W-:Y:S07]  /*ca20*/  MOV R0, UR8 ;  /* 0x0000000800007c02 */ /* 0x000fee0008000f00 */
.L_x_214:
[----:B-1----:R1:W2:Y:S02]  /*ca30*/  SYNCS.PHASECHK.TRANS64.TRYWAIT P0, [R0+URZ], R5 ;  /* 0x00000005000075a7 */ /* 0x0022a400080011ff */
[----:B--2---:R-:W-:Y:S05]  /*ca40*/  @!P0 NANOSLEEP.SYNCS 0x989680 ;  /* 0x009896800000895d */ /* 0x004fea0003900000 */
[----:B------:R-:W2:Y:S02]  /*ca50*/  @!P0 SYNCS.PHASECHK.TRANS64 P0, [R0+URZ], R5 ;  /* 0x00000005000085a7 */ /* 0x000ea400080010ff */
[----:B--2---:R-:W-:Y:S05]  /*ca60*/  @!P0 BRA `(.L_x_214) ;  /* 0xfffffffc00f08947 */ /* 0x004fea000383ffff */
[----:B------:R-:W-:Y:S05]  /*ca70*/  BRA `(.L_x_69) ;  /* 0xffffff6c006c7947 */ /* 0x000fea000383ffff */
.L_x_75:
[----:B-1----:R-:W-:-:S07]  /*ca80*/  MOV R0, UR4 ;  /* 0x0000000400007c02 */ /* 0x002fce0008000f00 */
.L_x_215:
[----:B-1----:R1:W3:Y:S02]  /*ca90*/  SYNCS.PHASECHK.TRANS64.TRYWAIT P0, [R0+URZ], R3 ;  /* 0x00000003000075a7 */ /* 0x0022e400080011ff */
[----:B---3--:R-:W-:Y:S05]  /*caa0*/  @!P0 NANOSLEEP.SYNCS 0x989680 ;  /* 0x009896800000895d */ /* 0x008fea0003900000 */
[----:B------:R-:W3:Y:S02]  /*cab0*/  @!P0 SYNCS.PHASECHK.TRANS64 P0, [R0+URZ], R3 ;  /* 0x00000003000085a7 */ /* 0x000ee400080010ff */
[----:B---3--:R-:W-:Y:S05]  /*cac0*/  @!P0 BRA `(.L_x_215) ;  /* 0xfffffffc00f08947 */ /* 0x008fea000383ffff */
[----:B------:R-:W-:Y:S05]  /*cad0*/  BRA `(.L_x_216) ;  /* 0xffffff70008c7947 */ /* 0x000fea000383ffff */
.L_x_78:
[----:B------:R-:W-:-:S07]  /*cae0*/  MOV R0, UR6 ;  /* 0x0000000600007c02 */ /* 0x000fce0008000f00 */
.L_x_217:
[----:B-1----:R1:W3:Y:S02]  /*caf0*/  SYNCS.PHASECHK.TRANS64.TRYWAIT P1, [R0+URZ+0x150], R3 ;  /* 0x00015003000075a7 */ /* 0x0022e400080211ff */
[----:B---3--:R-:W-:Y:S05]  /*cb00*/  @!P1 NANOSLEEP.SYNCS 0x989680 ;  /* 0x009896800000995d */ /* 0x008fea0003900000 */
[----:B------:R-:W3:Y:S02]  /*cb10*/  @!P1 SYNCS.PHASECHK.TRANS64 P1, [R0+URZ+0x150], R3 ;  /* 0x00015003000095a7 */ /* 0x000ee400080210ff */
[----:B---3--:R-:W-:Y:S05]  /*cb20*/  @!P1 BRA `(.L_x_217) ;  /* 0xfffffffc00f09947 */ /* 0x008fea000383ffff */
[----:B------:R-:W-:Y:S05]  /*cb30*/  BRA `(.L_x_218) ;  /* 0xffffff7000d87947 */ /* 0x000fea000383ffff */
.L_x_83:
[----:B--2---:R2:W4:Y:S02]  /*cb40*/  SYNCS.PHASECHK.TRANS64.TRYWAIT P0, [R0+URZ+0xf0], R3 ;  /* 0x0000f003000075a7 */ /* 0x00452400080011ff */
[----:B----4-:R-:W-:Y:S05]  /*cb50*/  @!P0 NANOSLEEP.SYNCS 0x989680 ;  /* 0x009896800000895d */ /* 0x010fea0003900000 */
[----:B------:R-:W4:Y:S02]  /*cb60*/  @!P0 SYNCS.PHASECHK.TRANS64 P0, [R0+URZ+0xf0], R3 ;  /* 0x0000f003000085a7 */ /* 0x000f2400080010ff */
[----:B----4-:R-:W-:Y:S05]  /*cb70*/  @!P0 BRA `(.L_x_83) ;  /* 0xfffffffc00f08947 */ /* 0x010fea000383ffff */
[----:B------:R-:W-:Y:S05]  /*cb80*/  BRA `(.L_x_219) ;  /* 0xffffff7400ec7947 */ /* 0x000fea000383ffff */
.L_x_86:
[----:B------:R-:W-:Y:S07]  /*cb90*/  MOV R0, UR6 ;  /* 0x0000000600007c02 */ /* 0x000fee0008000f00 */
.L_x_220:
[----:B--2---:R2:W4:Y:S02]  /*cba0*/  SYNCS.PHASECHK.TRANS64.TRYWAIT P0, [R0+URZ+0xe8], R3 ;  /* 0x0000e803000075a7 */ /* 0x00452400080011ff */
[----:B----4-:R-:W-:Y:S05]  /*cbb0*/  @!P0 NANOSLEEP.SYNCS 0x989680 ;  /* 0x009896800000895d */ /* 0x010fea0003900000 */
[----:B------:R-:W4:Y:S02]  /*cbc0*/  @!P0 SYNCS.PHASECHK.TRANS64 P0, [R0+URZ+0xe8], R3 ;  /* 0x0000e803000085a7 */ /* 0x000f2400080010ff */
[----:B----4-:R-:W-:Y:S05]  /*cbd0*/  @!P0 BRA `(.L_x_220) ;  /* 0xfffffffc00f08947 */ /* 0x010fea000383ffff */
[----:B------:R-:W-:Y:S05]  /*cbe0*/  BRA `(.L_x_85) ;  /* 0xffffff7800cc7947 */ /* 0x000fea000383ffff */
.L_x_89:
[----:B------:R-:W-:Y:S07]  /*cbf0*/  MOV R0, UR6 ;  /* 0x0000000600007c02 */ /* 0x000fee0008000f00 */
.L_x_221:
[----:B-1----:R1:W2:Y:S02]  /*cc00*/  SYNCS.PHASECHK.TRANS64.TRYWAIT P0, [R0+URZ+0xc0], R11 ;  /* 0x0000c00b000075a7 */ /* 0x0022a400080011ff */
[----:B--2---:R-:W-:Y:S05]  /*cc10*/  @!P0 NANOSLEEP.SYNCS 0x989680 ;  /* 0x009896800000895d */ /* 0x004fea0003900000 */
[----:B------:R-:W2:Y:S02]  /*cc20*/  @!P0 SYNCS.PHASECHK.TRANS64 P0, [R0+URZ+0xc0], R11 ;  /* 0x0000c00b000085a7 */ /* 0x000ea400080010ff */
[----:B--2---:R-:W-:Y:S05]  /*cc30*/  @!P0 BRA `(.L_x_221) ;  /* 0xfffffffc00f08947 */ /* 0x004fea000383ffff */
[----:B------:R-:W-:Y:S05]  /*cc40*/  BRA `(.L_x_222) ;  /* 0xffffff7c00487947 */ /* 0x000fea000383ffff */
.L_x_90:
[----:B------:R-:W-:Y:S07]  /*cc50*/  MOV R0, UR6 ;  /* 0x0000000600007c02 */ /* 0x000fee0008000f00 */
.L_x_223:
[----:B-1----:R1:W2:Y:S02]  /*cc60*/  SYNCS.PHASECHK.TRANS64.TRYWAIT P0, [R0+URZ+0xc8], R11 ;  /* 0x0000c80b000075a7 */ /* 0x0022a400080011ff */
[----:B--2---:R-:W-:Y:S05]  /*cc70*/  @!P0 NANOSLEEP.SYNCS 0x989680 ;  /* 0x009896800000895d */ /* 0x004fea0003900000 */
[----:B------:R-:W2:Y:S02]  /*cc80*/  @!P0 SYNCS.PHASECHK.TRANS64 P0, [R0+URZ+0xc8], R11 ;  /* 0x0000c80b000085a7 */ /* 0x000ea400080010ff */
[----:B--2---:R-:W-:Y:S05]  /*cc90*/  @!P0 BRA `(.L_x_223) ;  /* 0xfffffffc00f08947 */ /* 0x004fea000383ffff */
[----:B------:R-:W-:Y:S05]  /*cca0*/  BRA `(.L_x_224) ;  /* 0xffffff7c00d87947 */ /* 0x000fea000383ffff */
.L_x_91:
[----:B------:R-:W-:Y:S07]  /*ccb0*/  MOV R0, UR6 ;  /* 0x0000000600007c02 */ /* 0x000fee0008000f00 */
.L_x_225:
[----:B-1----:R1:W2:Y:S02]  /*ccc0*/  SYNCS.PHASECHK.TRANS64.TRYWAIT P0, [R0+URZ+0xd0], R11 ;  /* 0x0000d00b000075a7 */ /* 0x0022a400080011ff */
[----:B--2---:R-:W-:Y:S05]  /*ccd0*/  @!P0 NANOSLEEP.SYNCS 0x989680 ;  /* 0x009896800000895d */ /* 0x004fea0003900000 */
[----:B------:R-:W2:Y:S02]  /*cce0*/  @!P0 SYNCS.PHASECHK.TRANS64 P0, [R0+URZ+0xd0], R11 ;  /* 0x0000d00b000085a7 */ /* 0x000ea400080010ff */
[----:B--2---:R-:W-:Y:S05]  /*ccf0*/  @!P0 BRA `(.L_x_225) ;  /* 0xfffffffc00f08947 */ /* 0x004fea000383ffff */
[----:B------:R-:W-:Y:S05]  /*cd00*/  BRA `(.L_x_226) ;  /* 0xffffff8000707947 */ /* 0x000fea000383ffff */
.L_x_92:
[----:B------:R-:W-:Y:S07]  /*cd10*/  MOV R0, UR6 ;  /* 0x0000000600007c02 */ /* 0x000fee0008000f00 */
.L_x_227:
[----:B-1----:R1:W2:Y:S02]  /*cd20*/  SYNCS.PHASECHK.TRANS64.TRYWAIT P0, [R0+URZ+0xd8], R11 ;  /* 0x0000d80b000075a7 */ /* 0x0022a400080011ff */
[----:B--2---:R-:W-:Y:S05]  /*cd30*/  @!P0 NANOSLEEP.SYNCS 0x989680 ;  /* 0x009896800000895d */ /* 0x004fea0003900000 */
[----:B------:R-:W2:Y:S02]  /*cd40*/  @!P0 SYNCS.PHASECHK.TRANS64 P0, [R0+URZ+0xd8], R11 ;  /* 0x0000d80b000085a7 */ /* 0x000ea400080010ff */
[----:B--2---:R-:W-:Y:S05]  /*cd50*/  @!P0 BRA `(.L_x_227) ;  /* 0xfffffffc00f08947 */ /* 0x004fea000383ffff */
[----:B------:R-:W-:Y:S05]  /*cd60*/  BRA `(.L_x_228) ;  /* 0xffffff8400087947 */ /* 0x000fea000383ffff */
.L_x_93:
[----:B------:R-:W-:Y:S07]  /*cd70*/  MOV R3, UR6 ;  /* 0x0000000600037c02 */ /* 0x000fee0008000f00 */
.L_x_229:
[----:B-1----:R1:W2:Y:S02]  /*cd80*/  SYNCS.PHASECHK.TRANS64.TRYWAIT P0, [R3+URZ+0xc0], R20 ;  /* 0x0000c014030075a7 */ /* 0x0022a400080011ff */
[----:B--2---:R-:W-:Y:S05]  /*cd90*/  @!P0 NANOSLEEP.SYNCS 0x989680 ;  /* 0x009896800000895d */ /* 0x004fea0003900000 */
[----:B------:R-:W2:Y:S02]  /*cda0*/  @!P0 SYNCS.PHASECHK.TRANS64 P0, [R3+URZ+0xc0], R20 ;  /* 0x0000c014030085a7 */ /* 0x000ea400080010ff */
[----:B--2---:R-:W-:Y:S05]  /*cdb0*/  @!P0 BRA `(.L_x_229) ;  /* 0xfffffffc00f08947 */ /* 0x004fea000383ffff */
[----:B------:R-:W-:Y:S05]  /*cdc0*/  BRA `(.L_x_230) ;  /* 0xffffff8400a47947 */ /* 0x000fea000383ffff */
.L_x_94:
[----:B-1----:R-:W-:Y:S07]  /*cdd0*/  MOV R3, UR6 ;  /* 0x0000000600037c02 */ /* 0x002fee0008000f00 */
.L_x_231:
[----:B-1----:R1:W2:Y:S02]  /*cde0*/  SYNCS.PHASECHK.TRANS64.TRYWAIT P0, [R3+URZ+0xc8], R20 ;  /* 0x0000c814030075a7 */ /* 0x0022a400080011ff */
[----:B--2---:R-:W-:Y:S05]  /*cdf0*/  @!P0 NANOSLEEP.SYNCS 0x989680 ;  /* 0x009896800000895d */ /* 0x004fea0003900000 */
[----:B------:R-:W2:Y:S02]  /*ce00*/  @!P0 SYNCS.PHASECHK.TRANS64 P0, [R3+URZ+0xc8], R20 ;  /* 0x0000c814030085a7 */ /* 0x000ea400080010ff */
[----:B--2---:R-:W-:Y:S05]  /*ce10*/  @!P0 BRA `(.L_x_231) ;  /* 0xfffffffc00f08947 */ /* 0x004fea000383ffff */
[----:B------:R-:W-:Y:S05]  /*ce20*/  BRA `(.L_x_232) ;  /* 0xffffff8800387947 */ /* 0x000fea000383ffff */
.L_x_95:
[----:B-1----:R-:W-:Y:S07]  /*ce30*/  MOV R3, UR6 ;  /* 0x0000000600037c02 */ /* 0x002fee0008000f00 */
.L_x_233:
[----:B-1----:R1:W2:Y:S02]  /*ce40*/  SYNCS.PHASECHK.TRANS64.TRYWAIT P0, [R3+URZ+0xd0], R20 ;  /* 0x0000d014030075a7 */ /* 0x0022a400080011ff */
[----:B--2---:R-:W-:Y:S05]  /*ce50*/  @!P0 NANOSLEEP.SYNCS 0x989680 ;  /* 0x009896800000895d */ /* 0x004fea0003900000 */
[----:B------:R-:W2:Y:S02]  /*ce60*/  @!P0 SYNCS.PHASECHK.TRANS64 P0, [R3+URZ+0xd0], R20 ;  /* 0x0000d014030085a7 */ /* 0x000ea400080010ff */
[----:B--2---:R-:W-:Y:S05]  /*ce70*/  @!P0 BRA `(.L_x_233) ;  /* 0xfffffffc00f08947 */ /* 0x004fea000383ffff */
[----:B------:R-:W-:Y:S05]  /*ce80*/  BRA `(.L_x_234) ;  /* 0xffffff8800cc7947 */ /* 0x000fea000383ffff */
.L_x_96:
[----:B------:R-:W-:Y:S07]  /*ce90*/  MOV R3, UR6 ;  /* 0x0000000600037c02 */ /* 0x000fee0008000f00 */
.L_x_235:
[----:B-1----:R1:W2:Y:S02]  /*cea0*/  SYNCS.PHASECHK.TRANS64.TRYWAIT P0, [R3+URZ+0xd8], R20 ;  /* 0x0000d814030075a7 */ /* 0x0022a400080011ff */
[----:B--2---:R-:W-:Y:S05]  /*ceb0*/  @!P0 NANOSLEEP.SYNCS 0x989680 ;  /* 0x009896800000895d */ /* 0x004fea0003900000 */
[----:B------:R-:W2:Y:S02]  /*cec0*/  @!P0 SYNCS.PHASECHK.TRANS64 P0, [R3+URZ+0xd8], R20 ;  /* 0x0000d814030085a7 */ /* 0x000ea400080010ff */
[----:B--2---:R-:W-:Y:S05]  /*ced0*/  @!P0 BRA `(.L_x_235) ;  /* 0xfffffffc00f08947 */ /* 0x004fea000383ffff */
[----:B------:R-:W-:Y:S05]  /*cee0*/  BRA `(.L_x_236) ;  /* 0xffffff8c00a07947 */ /* 0x000fea000383ffff */
.L_x_98:
[----:B------:R-:W-:-:S07]  /*cef0*/  MOV R0, UR6 ;  /* 0x0000000600007c02 */ /* 0x000fce0008000f00 */
.L_x_237:
[----:B-1----:R1:W4:Y:S02]  /*cf00*/  SYNCS.PHASECHK.TRANS64.TRYWAIT P0, [R0+URZ+0xc0], R11 ;  /* 0x0000c00b000075a7 */ /* 0x00232400080011ff */
[----:B----4-:R-:W-:Y:S05]  /*cf10*/  @!P0 NANOSLEEP.SYNCS 0x989680 ;  /* 0x009896800000895d */ /* 0x010fea0003900000 */
[----:B------:R-:W4:Y:S02]  /*cf20*/  @!P0 SYNCS.PHASECHK.TRANS64 P0, [R0+URZ+0xc0], R11 ;  /* 0x0000c00b000085a7 */ /* 0x000f2400080010ff */
[----:B----4-:R-:W-:Y:S05]  /*cf30*/  @!P0 BRA `(.L_x_237) ;  /* 0xfffffffc00f08947 */ /* 0x010fea000383ffff */
[----:B------:R-:W-:Y:S05]  /*cf40*/  BRA `(.L_x_238) ;  /* 0xffffff9000587947 */ /* 0x000fea000383ffff */
.L_x_99:
[----:B-1----:R-:W-:-:S07]  /*cf50*/  MOV R0, UR6 ;  /* 0x0000000600007c02 */ /* 0x002fce0008000f00 */
.L_x_239:
[----:B-1----:R1:W4:Y:S02]  /*cf60*/  SYNCS.PHASECHK.TRANS64.TRYWAIT P0, [R0+URZ+0xc8], R11 ;  /* 0x0000c80b000075a7 */ /* 0x00232400080011ff */
[----:B----4-:R-:W-:Y:S05]  /*cf70*/  @!P0 NANOSLEEP.SYNCS 0x989680 ;  /* 0x009896800000895d */ /* 0x010fea0003900000 */
[----:B------:R-:W4:Y:S02]  /*cf80*/  @!P0 SYNCS.PHASECHK.TRANS64 P0, [R0+URZ+0xc8], R11 ;  /* 0x0000c80b000085a7 */ /* 0x000f2400080010ff */
[----:B----4-:R-:W-:Y:S05]  /*cf90*/  @!P0 BRA `(.L_x_239) ;  /* 0xfffffffc00f08947 */ /* 0x010fea000383ffff */
[----:B------:R-:W-:Y:S05]  /*cfa0*/  BRA `(.L_x_240) ;  /* 0xffffff9000487947 */ /* 0x000fea000383ffff */
.L_x_100:
[----:B------:R-:W-:-:S07]  /*cfb0*/  MOV R2, UR6 ;  /* 0x0000000600027c02 */ /* 0x000fce0008000f00 */
.L_x_241:
[----:B-1----:R1:W4:Y:S02]  /*cfc0*/  SYNCS.PHASECHK.TRANS64.TRYWAIT P0, [R2+URZ+0xd0], R11 ;  /* 0x0000d00b020075a7 */ /* 0x00232400080011ff */
[----:B----4-:R-:W-:Y:S05]  /*cfd0*/  @!P0 NANOSLEEP.SYNCS 0x989680 ;  /* 0x009896800000895d */ /* 0x010fea0003900000 */
[----:B------:R-:W4:Y:S02]  /*cfe0*/  @!P0 SYNCS.PHASECHK.TRANS64 P0, [R2+URZ+0xd0], R11 ;  /* 0x0000d00b020085a7 */ /* 0x000f2400080010ff */
[----:B----4-:R-:W-:Y:S05]  /*cff0*/  @!P0 BRA `(.L_x_241) ;  /* 0xfffffffc00f08947 */ /* 0x010fea000383ffff */
[----:B------:R-:W-:Y:S05]  /*d000*/  BRA `(.L_x_242) ;  /* 0xffffff90003c7947 */ /* 0x000fea000383ffff */
.L_x_102:
[----:B--2---:R2:W4:Y:S02]  /*d010*/  SYNCS.PHASECHK.TRANS64.TRYWAIT P0, [R0+URZ+0xf0], R3 ;  /* 0x0000f003000075a7 */ /* 0x00452400080011ff */
[----:B----4-:R-:W-:Y:S05]  /*d020*/  @!P0 NANOSLEEP.SYNCS 0x989680 ;  /* 0x009896800000895d */ /* 0x010fea0003900000 */
[----:B------:R-:W4:Y:S02]  /*d030*/  @!P0 SYNCS.PHASECHK.TRANS64 P0, [R0+URZ+0xf0], R3 ;  /* 0x0000f003000085a7 */ /* 0x000f2400080010ff */
[----:B----4-:R-:W-:Y:S05]  /*d040*/  @!P0 BRA `(.L_x_102) ;  /* 0xfffffffc00f08947 */ /* 0x010fea000383ffff */
[----:B------:R-:W-:Y:S05]  /*d050*/  BRA `(.L_x_243) ;  /* 0xffffff9000f47947 */ /* 0x000fea000383ffff */
.L_x_113:
[----:B-1----:R-:W-:Y:S04]  /*d060*/  MOV R0, UR48 ;  /* 0x0000003000007c02 */ /* 0x002fe80008000f00 */
[----:B------:R1:W3:Y:S03]  /*d070*/  SYNCS.PHASECHK.TRANS64.TRYWAIT P1, [R0+URZ+0xa0], R5 ;  /* 0x0000a005000075a7 */ /* 0x0002e600080211ff */
[----:B---3--:R-:W-:Y:S05]  /*d080*/  @!P1 NANOSLEEP.SYNCS 0x989680 ;  /* 0x009896800000995d */ /* 0x008fea0003900000 */
[----:B------:R-:W3:Y:S02]  /*d090*/  @!P1 SYNCS.PHASECHK.TRANS64 P1, [R0+URZ+0xa0], R5 ;  /* 0x0000a005000095a7 */ /* 0x000ee400080210ff */
[----:B---3--:R-:W-:Y:S05]  /*d0a0*/  @!P1 BRA `(.L_x_113) ;  /* 0xfffffffc00ec9947 */ /* 0x008fea000383ffff */
[----:B------:R-:W-:Y:S05]  /*d0b0*/  BRA `(.L_x_112) ;  /* 0xffffffa000047947 */ /* 0x000fea000383ffff */
.L_x_115:
[----:B-1----:R1:W4:Y:S02]  /*d0c0*/  SYNCS.PHASECHK.TRANS64.TRYWAIT P0, [R78+URZ+0x110], R3 ;  /* 0x000110034e0075a7 */ /* 0x00232400080011ff */
[----:B----4-:R-:W-:Y:S05]  /*d0d0*/  @!P0 NANOSLEEP.SYNCS 0x989680 ;  /* 0x009896800000895d */ /* 0x010fea0003900000 */
[----:B------:R-:W4:Y:S02]  /*d0e0*/  @!P0 SYNCS.PHASECHK.TRANS64 P0, [R78+URZ+0x110], R3 ;  /* 0x000110034e0085a7 */ /* 0x000f2400080010ff */
[----:B----4-:R-:W-:Y:S05]  /*d0f0*/  @!P0 BRA `(.L_x_115) ;  /* 0xfffffffc00f08947 */ /* 0x010fea000383ffff */
[----:B------:R-:W-:Y:S05]  /*d100*/  BRA `(.L_x_114) ;  /* 0xffffffa0005c7947 */ /* 0x000fea000383ffff */
.L_x_124:
[----:B-1----:R1:W2:Y:S02]  /*d110*/  SYNCS.PHASECHK.TRANS64.TRYWAIT P0, [R3+URZ+0xa0], R0 ;  /* 0x0000a000030075a7 */ /* 0x0022a400080011ff */
[----:B--2---:R-:W-:Y:S05]  /*d120*/  @!P0 NANOSLEEP.SYNCS 0x989680 ;  /* 0x009896800000895d */ /* 0x004fea0003900000 */
[----:B------:R-:W2:Y:S02]  /*d130*/  @!P0 SYNCS.PHASECHK.TRANS64 P0, [R3+URZ+0xa0], R0 ;  /* 0x0000a000030085a7 */ /* 0x000ea400080010ff */
[----:B--2---:R-:W-:Y:S05]  /*d140*/  @!P0 BRA `(.L_x_124) ;  /* 0xfffffffc00f08947 */ /* 0x004fea000383ffff */
[----:B------:R-:W-:Y:S05]  /*d150*/  BRA `(.L_x_123) ;  /* 0xffffffa800587947 */ /* 0x000fea000383ffff */
.L_x_132:
[----:B-1----:R1:W2:Y:S02]  /*d160*/  SYNCS.PHASECHK.TRANS64.TRYWAIT P0, [R3+URZ+0xa0], R6 ;  /* 0x0000a006030075a7 */ /* 0x0022a400080011ff */
[----:B--2---:R-:W-:Y:S05]  /*d170*/  @!P0 NANOSLEEP.SYNCS 0x989680 ;  /* 0x009896800000895d */ /* 0x004fea0003900000 */
[----:B------:R-:W2:Y:S02]  /*d180*/  @!P0 SYNCS.PHASECHK.TRANS64 P0, [R3+URZ+0xa0], R6 ;  /* 0x0000a006030085a7 */ /* 0x000ea400080010ff */
[----:B--2---:R-:W-:Y:S05]  /*d190*/  @!P0 BRA `(.L_x_132) ;  /* 0xfffffffc00f08947 */ /* 0x004fea000383ffff */
[----:B------:R-:W-:Y:S05]  /*d1a0*/  BRA `(.L_x_131) ;  /* 0xffffffb000b87947 */ /* 0x000fea000383ffff */
.L_x_140:
[----:B-1----:R1:W2:Y:S02]  /*d1b0*/  SYNCS.PHASECHK.TRANS64.TRYWAIT P0, [R3+URZ+0xa0], R6 ;  /* 0x0000a006030075a7 */ /* 0x0022a400080011ff */
[----:B--2---:R-:W-:Y:S05]  /*d1c0*/  @!P0 NANOSLEEP.SYNCS 0x989680 ;  /* 0x009896800000895d */ /* 0x004fea0003900000 */
[----:B------:R-:W2:Y:S02]  /*d1d0*/  @!P0 SYNCS.PHASECHK.TRANS64 P0, [R3+URZ+0xa0], R6 ;  /* 0x0000a006030085a7 */ /* 0x000ea400080010ff */
[----:B--2---:R-:W-:Y:S05]  /*d1e0*/  @!P0 BRA `(.L_x_140) ;  /* 0xfffffffc00f08947 */ /* 0x004fea000383ffff */
[----:B------:R-:W-:Y:S05]  /*d1f0*/  BRA `(.L_x_139) ;  /* 0xffffffbc001c7947 */ /* 0x000fea000383ffff */
.L_x_148:
[----:B-1----:R1:W2:Y:S02]  /*d200*/  SYNCS.PHASECHK.TRANS64.TRYWAIT P0, [R3+URZ+0xa0], R6 ;  /* 0x0000a006030075a7 */ /* 0x0022a400080011ff */
[----:B--2---:R-:W-:Y:S05]  /*d210*/  @!P0 NANOSLEEP.SYNCS 0x989680 ;  /* 0x009896800000895d */ /* 0x004fea0003900000 */
[----:B------:R-:W2:Y:S02]  /*d220*/  @!P0 SYNCS.PHASECHK.TRANS64 P0, [R3+URZ+0xa0], R6 ;  /* 0x0000a006030085a7 */ /* 0x000ea400080010ff */
[----:B--2---:R-:W-:Y:S05]  /*d230*/  @!P0 BRA `(.L_x_148) ;  /* 0xfffffffc00f08947 */ /* 0x004fea000383ffff */
[----:B------:R-:W-:Y:S05]  /*d240*/  BRA `(.L_x_147) ;  /* 0xffffffc400887947 */ /* 0x000fea000383ffff */
.L_x_156:
[----:B-1----:R1:W2:Y:S02]  /*d250*/  SYNCS.PHASECHK.TRANS64.TRYWAIT P0, [R3+URZ+0xa0], R6 ;  /* 0x0000a006030075a7 */ /* 0x0022a400080011ff */
[----:B--2---:R-:W-:Y:S05]  /*d260*/  @!P0 NANOSLEEP.SYNCS 0x989680 ;  /* 0x009896800000895d */ /* 0x004fea0003900000 */
[----:B------:R-:W2:Y:S02]  /*d270*/  @!P0 SYNCS.PHASECHK.TRANS64 P0, [R3+URZ+0xa0], R6 ;  /* 0x0000a006030085a7 */ /* 0x000ea400080010ff */
[----:B--2---:R-:W-:Y:S05]  /*d280*/  @!P0 BRA `(.L_x_156) ;  /* 0xfffffffc00f08947 */ /* 0x004fea000383ffff */
[----:B------:R-:W-:Y:S05]  /*d290*/  BRA `(.L_x_155) ;  /* 0xffffffd000007947 */ /* 0x000fea000383ffff */
.L_x_164:
[----:B-1----:R1:W2:Y:S02]  /*d2a0*/  SYNCS.PHASECHK.TRANS64.TRYWAIT P0, [R3+URZ+0xa0], R6 ;  /* 0x0000a006030075a7 */ /* 0x0022a400080011ff */
[----:B--2---:R-:W-:Y:S05]  /*d2b0*/  @!P0 NANOSLEEP.SYNCS 0x989680 ;  /* 0x009896800000895d */ /* 0x004fea0003900000 */
[----:B------:R-:W2:Y:S02]  /*d2c0*/  @!P0 SYNCS.PHASECHK.TRANS64 P0, [R3+URZ+0xa0], R6 ;  /* 0x0000a006030085a7 */ /* 0x000ea400080010ff */
[----:B--2---:R-:W-:Y:S05]  /*d2d0*/  @!P0 BRA `(.L_x_164) ;  /* 0xfffffffc00f08947 */ /* 0x004fea000383ffff */
[----:B------:R-:W-:Y:S05]  /*d2e0*/  BRA `(.L_x_163) ;  /* 0xffffffd800707947 */ /* 0x000fea000383ffff */
.L_x_172:
[----:B-1----:R1:W2:Y:S02]  /*d2f0*/  SYNCS.PHASECHK.TRANS64.TRYWAIT P0, [R3+URZ+0xa0], R82 ;  /* 0x0000a052030075a7 */ /* 0x0022a400080011ff */
[----:B--2---:R-:W-:Y:S05]  /*d300*/  @!P0 NANOSLEEP.SYNCS 0x989680 ;  /* 0x009896800000895d */ /* 0x004fea0003900000 */
[----:B------:R-:W2:Y:S02]  /*d310*/  @!P0 SYNCS.PHASECHK.TRANS64 P0, [R3+URZ+0xa0], R82 ;  /* 0x0000a052030085a7 */ /* 0x000ea400080010ff */
[----:B--2---:R-:W-:Y:S05]  /*d320*/  @!P0 BRA `(.L_x_172) ;  /* 0xfffffffc00f08947 */ /* 0x004fea000383ffff */
[----:B------:R-:W-:Y:S05]  /*d330*/  BRA `(.L_x_171) ;  /* 0xffffffe000e07947 */ /* 0x000fea000383ffff */
        .weak           $__internal_0_$__cuda_sm10x_tcgen05_guardrail_trap_col_being_dealloced_not_returned_by_alloc
        .type           $__internal_0_$__cuda_sm10x_tcgen05_guardrail_trap_col_being_dealloced_not_returned_by_alloc,@function
        .size           $__internal_0_$__cuda_sm10x_tcgen05_guardrail_trap_col_being_dealloced_not_returned_by_alloc,($__internal_1_$__cuda_sm10x_tcgen05_guardrail_trap_phase_invalid_during_alloc - $__internal_0_$__cuda_sm10x_tcgen05_guardrail_trap_col_being_dealloced_not_returned_by_alloc)
$__internal_0_$__cuda_sm10x_tcgen05_guardrail_trap_col_being_dealloced_not_returned_by_alloc:
[----:B------:R-:W-:Y:S05]  /*d340*/  BPT.TRAP 0x1 ;  /* 0x000000040000795c */ /* 0x000fea0000300000 */
[----:B------:R-:W-:-:S04]  /*d350*/  HFMA2 R3, -RZ, RZ, 0, 0 ;  /* 0x00000000ff037431 */ /* 0x000fc800000001ff */
[----:B------:R-:W-:Y:S05]  /*d360*/  RET.REL.NODEC R2 `(_ZN7cutlass13device_kernelINS_4gemm6kernel13GemmUniversalIN4cute5tupleIJiiiiEEENS1_10collective13CollectiveMmaINS1_41MainloopSm100TmaUmmaWarpSpecializedSparseILi10ELi2ELi2ENS5_IJNS4_1CILi2EEENSA_ILi1EEESC_EEEEENS5_IJNSA_ILi256EEENSA_ILi128EEENSA_ILi64EEEEEENS_10bfloat16_tENS5_IJNS4_6LayoutINS5_IJiNS5_IJSB_iEEEiEEENS5_IJlNS5_IJSC_SB_EEElEEEEENSK_INS5_IJNS5_IJNS5_IJNSA_ILi8EEESB_SQ_EEEiEEENS5_IJNS5_IJNSA_ILi16EEESB_NSA_ILi4EEEEEEiEEEiEEENS5_IJNS5_IJNS5_IJSG_ST_NSA_ILi2048EEEEEENSA_ILi16384EEEEEENS5_IJNS5_IJSC_NSA_ILi1024EEENSA_ILi32EEEEEElEEElEEEEEEEESJ_NS5_IJlSC_lEEENS4_8TiledMMAINS4_8MMA_AtomIJNS4_33SM100_MMA_F16BF16_2x1SM_SS_SPARSEISJ_SJ_fLi256ELi128ELNS4_4UMMA5MajorE0ELS1E_0ELNS1D_7ScaleInE0ELS1F_0EEEEEENSK_INS5_IJSC_SC_SC_EEENS5_IJNSA_ILi0EEES1J_S1J_EEEEENS5_IJNS4_10UnderscoreES1M_S1M_EEEEENS4_18SM100_TMA_2SM_LOADENS4_14ComposedLayoutINS4_7SwizzleILi2ELi4ELi3EEENS4_25smem_sparse_ptr_flag_bitsILi2ELi16EEENSK_INS5_IJNS5_IJSC_SQ_EEENS5_IJSB_S13_EEEEEENS5_IJNS5_IJS1J_SH_EEESN_EEEEEEEvNS4_8identityES1P_NS1Q_INS1R_ILi3ELi4ELi3EEENS4_18smem_ptr_flag_bitsILi16EEENSK_INS5_IJSQ_SH_EEENS5_IJSH_SC_EEEEEEEvS22_EENS_8epilogue10collective18CollectiveEpilogueINS2B_23Sm100TmaWarpSpecializedILi4ELi2ELi16ELb1ELb0EEEJNS5_IJSG_SG_SH_EEENS5_IJNSK_ISG_SC_EENSK_IST_SC_EEEEEfNS5_IJSC_llEEEfS2K_NS2B_6fusion15FusionCallbacksIS2F_NS2L_17LinearCombinationIffffLNS_15FloatRoundStyleE2EEES2G_S2J_JEEENS4_5SM1004TMEM4LOAD26SM100_TMEM_LOAD_32dp32b16xENS4_13SM90_TMA_LOADENS1Q_INS1R_ILi2ELi5ELi2EEENS24_ILi32EEENSK_INS5_IJS13_SU_EEENS5_IJSC_S13_EEEEEEENS4_39AutoVectorizingCopyWithAssumedAlignmentILi128EEENS4_14SM90_TMA_STOREES31_S33_S33_EEEvvEEEEvNT_6ParamsE) ;  /* 0xffffff2c02247950 */ /* 0x000fea0003c3ffff */
        .weak           $__internal_1_$__cuda_sm10x_tcgen05_guardrail_trap_phase_invalid_during_alloc
        .type           $__internal_1_$__cuda_sm10x_tcgen05_guardrail_trap_phase_invalid_during_alloc,@function
        .size           $__internal_1_$__cuda_sm10x_tcgen05_guardrail_trap_phase_invalid_during_alloc,($__internal_2_$__cuda_sm10x_tcgen05_guardrail_trap_unallocated_columns_being_dealloced - $__internal_1_$__cuda_sm10x_tcgen05_guardrail_trap_phase_invalid_during_alloc)
$__internal_1_$__cuda_sm10x_tcgen05_guardrail_trap_phase_invalid_during_alloc:
[----:B------:R-:W-:Y:S05]  /*d370*/  BPT.TRAP 0x1 ;  /* 0x000000040000795c */ /* 0x000fea0000300000 */
[----:B------:R-:W-:-:S04]  /*d380*/  MOV R3, 0x0 ;  /* 0x0000000000037802 */ /* 0x000fc80000000f00 */
[----:B------:R-:W-:Y:S05]  /*d390*/  RET.REL.NODEC R2 `(_ZN7cutlass13device_kernelINS_4gemm6kernel13GemmUniversalIN4cute5tupleIJiiiiEEENS1_10collective13CollectiveMmaINS1_41MainloopSm100TmaUmmaWarpSpecializedSparseILi10ELi2ELi2ENS5_IJNS4_1CILi2EEENSA_ILi1EEESC_EEEEENS5_IJNSA_ILi256EEENSA_ILi128EEENSA_ILi64EEEEEENS_10bfloat16_tENS5_IJNS4_6LayoutINS5_IJiNS5_IJSB_iEEEiEEENS5_IJlNS5_IJSC_SB_EEElEEEEENSK_INS5_IJNS5_IJNS5_IJNSA_ILi8EEESB_SQ_EEEiEEENS5_IJNS5_IJNSA_ILi16EEESB_NSA_ILi4EEEEEEiEEEiEEENS5_IJNS5_IJNS5_IJSG_ST_NSA_ILi2048EEEEEENSA_ILi16384EEEEEENS5_IJNS5_IJSC_NSA_ILi1024EEENSA_ILi32EEEEEElEEElEEEEEEEESJ_NS5_IJlSC_lEEENS4_8TiledMMAINS4_8MMA_AtomIJNS4_33SM100_MMA_F16BF16_2x1SM_SS_SPARSEISJ_SJ_fLi256ELi128ELNS4_4UMMA5MajorE0ELS1E_0ELNS1D_7ScaleInE0ELS1F_0EEEEEENSK_INS5_IJSC_SC_SC_EEENS5_IJNSA_ILi0EEES1J_S1J_EEEEENS5_IJNS4_10UnderscoreES1M_S1M_EEEEENS4_18SM100_TMA_2SM_LOADENS4_14ComposedLayoutINS4_7SwizzleILi2ELi4ELi3EEENS4_25smem_sparse_ptr_flag_bitsILi2ELi16EEENSK_INS5_IJNS5_IJSC_SQ_EEENS5_IJSB_S13_EEEEEENS5_IJNS5_IJS1J_SH_EEESN_EEEEEEEvNS4_8identityES1P_NS1Q_INS1R_ILi3ELi4ELi3EEENS4_18smem_ptr_flag_bitsILi16EEENSK_INS5_IJSQ_SH_EEENS5_IJSH_SC_EEEEEEEvS22_EENS_8epilogue10collective18CollectiveEpilogueINS2B_23Sm100TmaWarpSpecializedILi4ELi2ELi16ELb1ELb0EEEJNS5_IJSG_SG_SH_EEENS5_IJNSK_ISG_SC_EENSK_IST_SC_EEEEEfNS5_IJSC_llEEEfS2K_NS2B_6fusion15FusionCallbacksIS2F_NS2L_17LinearCombinationIffffLNS_15FloatRoundStyleE2EEES2G_S2J_JEEENS4_5SM1004TMEM4LOAD26SM100_TMEM_LOAD_32dp32b16xENS4_13SM90_TMA_LOADENS1Q_INS1R_ILi2ELi5ELi2EEENS24_ILi32EEENSK_INS5_IJS13_SU_EEENS5_IJSC_S13_EEEEEEENS4_39AutoVectorizingCopyWithAssumedAlignmentILi128EEENS4_14SM90_TMA_STOREES31_S33_S33_EEEvvEEEEvNT_6ParamsE) ;  /* 0xffffff2c02187950 */ /* 0x000fea0003c3ffff */
        .weak           $__internal_2_$__cuda_sm10x_tcgen05_guardrail_trap_unallocated_columns_being_dealloced
        .type           $__internal_2_$__cuda_sm10x_tcgen05_guardrail_trap_unallocated_columns_being_dealloced,@function
        .size           $__internal_2_$__cuda_sm10x_tcgen05_guardrail_trap_unallocated_columns_being_dealloced,(.L_x_245 - $__internal_2_$__cuda_sm10x_tcgen05_guardrail_trap_unallocated_columns_being_dealloced)
$__internal_2_$__cuda_sm10x_tcgen05_guardrail_trap_unallocated_columns_being_dealloced:
[----:B------:R-:W-:Y:S05]  /*d3a0*/  BPT.TRAP 0x1 ;  /* 0x000000040000795c */ /* 0x000fea0000300000 */
[----:B------:R-:W-:-:S04]  /*d3b0*/  HFMA2 R3, -RZ, RZ, 0, 0 ;  /* 0x00000000ff037431 */ /* 0x000fc800000001ff */
[----:B------:R-:W-:Y:S05]  /*d3c0*/  RET.REL.NODEC R2 `(_ZN7cutlass13device_kernelINS_4gemm6kernel13GemmUniversalIN4cute5tupleIJiiiiEEENS1_10collective13CollectiveMmaINS1_41MainloopSm100TmaUmmaWarpSpecializedSparseILi10ELi2ELi2ENS5_IJNS4_1CILi2EEENSA_ILi1EEESC_EEEEENS5_IJNSA_ILi256EEENSA_ILi128EEENSA_ILi64EEEEEENS_10bfloat16_tENS5_IJNS4_6LayoutINS5_IJiNS5_IJSB_iEEEiEEENS5_IJlNS5_IJSC_SB_EEElEEEEENSK_INS5_IJNS5_IJNS5_IJNSA_ILi8EEESB_SQ_EEEiEEENS5_IJNS5_IJNSA_ILi16EEESB_NSA_ILi4EEEEEEiEEEiEEENS5_IJNS5_IJNS5_IJSG_ST_NSA_ILi2048EEEEEENSA_ILi16384EEEEEENS5_IJNS5_IJSC_NSA_ILi1024EEENSA_ILi32EEEEEElEEElEEEEEEEESJ_NS5_IJlSC_lEEENS4_8TiledMMAINS4_8MMA_AtomIJNS4_33SM100_MMA_F16BF16_2x1SM_SS_SPARSEISJ_SJ_fLi256ELi128ELNS4_4UMMA5MajorE0ELS1E_0ELNS1D_7ScaleInE0ELS1F_0EEEEEENSK_INS5_IJSC_SC_SC_EEENS5_IJNSA_ILi0EEES1J_S1J_EEEEENS5_IJNS4_10UnderscoreES1M_S1M_EEEEENS4_18SM100_TMA_2SM_LOADENS4_14ComposedLayoutINS4_7SwizzleILi2ELi4ELi3EEENS4_25smem_sparse_ptr_flag_bitsILi2ELi16EEENSK_INS5_IJNS5_IJSC_SQ_EEENS5_IJSB_S13_EEEEEENS5_IJNS5_IJS1J_SH_EEESN_EEEEEEEvNS4_8identityES1P_NS1Q_INS1R_ILi3ELi4ELi3EEENS4_18smem_ptr_flag_bitsILi16EEENSK_INS5_IJSQ_SH_EEENS5_IJSH_SC_EEEEEEEvS22_EENS_8epilogue10collective18CollectiveEpilogueINS2B_23Sm100TmaWarpSpecializedILi4ELi2ELi16ELb1ELb0EEEJNS5_IJSG_SG_SH_EEENS5_IJNSK_ISG_SC_EENSK_IST_SC_EEEEEfNS5_IJSC_llEEEfS2K_NS2B_6fusion15FusionCallbacksIS2F_NS2L_17LinearCombinationIffffLNS_15FloatRoundStyleE2EEES2G_S2J_JEEENS4_5SM1004TMEM4LOAD26SM100_TMEM_LOAD_32dp32b16xENS4_13SM90_TMA_LOADENS1Q_INS1R_ILi2ELi5ELi2EEENS24_ILi32EEENSK_INS5_IJS13_SU_EEENS5_IJSC_S13_EEEEEEENS4_39AutoVectorizingCopyWithAssumedAlignmentILi128EEENS4_14SM90_TMA_STOREES31_S33_S33_EEEvvEEEEvNT_6ParamsE) ;  /* 0xffffff2c020c7950 */ /* 0x000fea0003c3ffff */
.L_x_244:
[----:B------:R-:W-:-:S00]  /*d3d0*/  BRA `(.L_x_244) ;  /* 0xfffffffc00fc7947 */ /* 0x000fc0000383ffff */
[----:B------:R-:W-:-:S00]  /*d3e0*/  NOP ;  /* 0x0000000000007918 */ /* 0x000fc00000000000 */
        /* <DEDUP_REMOVED lines=9> */
.L_x_245:


//--------------------- .nv.global.init           --------------------------
	.section	.nv.global.init,"aw",@progbits
.nv.global.init:
	.type		$str$27,@object
	.size		$str$27,($str$28 - $str$27)
$str$27:
        /*0000*/ 	.byte	0x28, 0x61, 0x64, 0x64, 0x72, 0x65, 0x73, 0x73, 0x20, 0x26, 0x20, 0x6d, 0x61, 0x73, 0x6b, 0x29
        /*0010*/ 	.byte	0x20, 0x3d, 0x3d, 0x20, 0x30, 0x00
	.type		$str$28,@object
	.size		$str$28,($str$26 - $str$28)
$str$28:
        /*0016*/ 	.byte	0x2f, 0x74, 0x6d, 0x70, 0x2f, 0x63, 0x75, 0x74, 0x6c, 0x61, 0x73, 0x73, 0x5f, 0x73, 0x77, 0x65
        /*0026*/ 	.byte	0x65, 0x70, 0x5f, 0x73, 0x72, 0x63, 0x2f, 0x69, 0x6e, 0x63, 0x6c, 0x75, 0x64, 0x65, 0x2f, 0x63
        /*0036*/ 	.byte	0x75, 0x74, 0x65, 0x2f, 0x70, 0x6f, 0x69, 0x6e, 0x74, 0x65, 0x72, 0x5f, 0x66, 0x6c, 0x61, 0x67
        /*0046*/ 	.byte	0x67, 0x65, 0x64, 0x2e, 0x68, 0x70, 0x70, 0x00
	.type		$str$26,@object
	.size		$str$26,($str$25 - $str$26)
$str$26:
        /*004e*/ 	.byte	0x2f, 0x74, 0x6d, 0x70, 0x2f, 0x63, 0x75, 0x74, 0x6c, 0x61, 0x73, 0x73, 0x5f, 0x73, 0x77, 0x65
        /*005e*/ 	.byte	0x65, 0x70, 0x5f, 0x73, 0x72, 0x63, 0x2f, 0x69, 0x6e, 0x63, 0x6c, 0x75, 0x64, 0x65, 0x2f, 0x63
        /*006e*/ 	.byte	0x75, 0x74, 0x65, 0x2f, 0x61, 0x74, 0x6f, 0x6d, 0x2f, 0x63, 0x6f, 0x70, 0x79, 0x5f, 0x74, 0x72
        /*007e*/ 	.byte	0x61, 0x69, 0x74, 0x73, 0x5f, 0x73, 0x6d, 0x31, 0x30, 0x30, 0x2e, 0x68, 0x70, 0x70, 0x00
	.type		$str$25,@object
	.size		$str$25,(__unnamed_1 - $str$25)
$str$25:
        /*008d*/ 	.byte	0x28, 0x28, 0x75, 0x69, 0x6e, 0x74, 0x33, 0x32, 0x5f, 0x74, 0x28, 0x74, 0x68, 0x72, 0x65, 0x61
        /*009d*/ 	.byte	0x64, 0x49, 0x64, 0x78, 0x2e, 0x78, 0x29, 0x20, 0x2f, 0x20, 0x33, 0x32, 0x29, 0x20, 0x25, 0x20
        /*00ad*/ 	.byte	0x34, 0x29, 0x20, 0x3d, 0x3d, 0x20, 0x28, 0x28, 0x28, 0x74, 0x6d, 0x65, 0x6d, 0x5f, 0x61, 0x64
        /*00bd*/ 	.byte	0x64, 0x72, 0x20, 0x3e, 0x3e, 0x20, 0x31, 0x36, 0x29, 0x20, 0x2f, 0x20, 0x33, 0x32, 0x29, 0x20
        /*00cd*/ 	.byte	0x25, 0x20, 0x34, 0x29, 0x00
	.type		__unnamed_1,@object
	.size		__unnamed_1,(__unnamed_2 - __unnamed_1)
__unnamed_1:
        /*00d2*/ 	.byte	0x61, 0x75, 0x74, 0x6f, 0x20, 0x63, 0x75, 0x74, 0x65, 0x3a, 0x3a, 0x61, 0x73, 0x5f, 0x70, 0x6f
        /* <DEDUP_REMOVED lines=23> */
        /*0252*/ 	.byte	0x3a, 0x43, 0x3c, 0x32, 0x30, 0x34, 0x38, 0x3e, 0x3e, 0x3e, 0x3e, 0x5d, 0x00
	.type		__unnamed_2,@object
	.size		__unnamed_2,(.L_2 - __unnamed_2)
__unnamed_2:
        /* <DEDUP_REMOVED lines=42> */
        /*04ff*/ 	.byte	0x3e, 0x5d, 0x00
.L_2:


//--------------------- .nv.shared._ZN7cutlass13device_kernelINS_4gemm6kernel13GemmUniversalIN4cute5tupleIJiiiiEEENS1_10collective13CollectiveMmaINS1_41MainloopSm100TmaUmmaWarpSpecializedSparseILi10ELi2ELi2ENS5_IJNS4_1CILi2EEENSA_ILi1EEESC_EEEEENS5_IJNSA_ILi256EEENSA_ILi128EEENSA_ILi64EEEEEENS_10bfloat16_tENS5_IJNS4_6LayoutINS5_IJiNS5_IJSB_iEEEiEEENS5_IJlNS5_IJSC_SB_EEElEEEEENSK_INS5_IJNS5_IJNS5_IJNSA_ILi8EEESB_SQ_EEEiEEENS5_IJNS5_IJNSA_ILi16EEESB_NSA_ILi4EEEEEEiEEEiEEENS5_IJNS5_IJNS5_IJSG_ST_NSA_ILi2048EEEEEENSA_ILi16384EEEEEENS5_IJNS5_IJSC_NSA_ILi1024EEENSA_ILi32EEEEEElEEElEEEEEEEESJ_NS5_IJlSC_lEEENS4_8TiledMMAINS4_8MMA_AtomIJNS4_33SM100_MMA_F16BF16_2x1SM_SS_SPARSEISJ_SJ_fLi256ELi128ELNS4_4UMMA5MajorE0ELS1E_0ELNS1D_7ScaleInE0ELS1F_0EEEEEENSK_INS5_IJSC_SC_SC_EEENS5_IJNSA_ILi0EEES1J_S1J_EEEEENS5_IJNS4_10UnderscoreES1M_S1M_EEEEENS4_18SM100_TMA_2SM_LOADENS4_14ComposedLayoutINS4_7SwizzleILi2ELi4ELi3EEENS4_25smem_sparse_ptr_flag_bitsILi2ELi16EEENSK_INS5_IJNS5_IJSC_SQ_EEENS5_IJSB_S13_EEEEEENS5_IJNS5_IJS1J_SH_EEESN_EEEEEEEvNS4_8identityES1P_NS1Q_INS1R_ILi3ELi4ELi3EEENS4_18smem_ptr_flag_bitsILi16EEENSK_INS5_IJSQ_SH_EEENS5_IJSH_SC_EEEEEEEvS22_EENS_8epilogue10collective18CollectiveEpilogueINS2B_23Sm100TmaWarpSpecializedILi4ELi2ELi16ELb1ELb0EEEJNS5_IJSG_SG_SH_EEENS5_IJNSK_ISG_SC_EENSK_IST_SC_EEEEEfNS5_IJSC_llEEEfS2K_NS2B_6fusion15FusionCallbacksIS2F_NS2L_17LinearCombinationIffffLNS_15FloatRoundStyleE2EEES2G_S2J_JEEENS4_5SM1004TMEM4LOAD26SM100_TMEM_LOAD_32dp32b16xENS4_13SM90_TMA_LOADENS1Q_INS1R_ILi2ELi5ELi2EEENS24_ILi32EEENSK_INS5_IJS13_SU_EEENS5_IJSC_S13_EEEEEEENS4_39AutoVectorizingCopyWithAssumedAlignmentILi128EEENS4_14SM90_TMA_STOREES31_S33_S33_EEEvvEEEEvNT_6ParamsE --------------------------
	.section	.nv.shared._ZN7cutlass13device_kernelINS_4gemm6kernel13GemmUniversalIN4cute5tupleIJiiiiEEENS1_10collective13CollectiveMmaINS1_41MainloopSm100TmaUmmaWarpSpecializedSparseILi10ELi2ELi2ENS5_IJNS4_1CILi2EEENSA_ILi1EEESC_EEEEENS5_IJNSA_ILi256EEENSA_ILi128EEENSA_ILi64EEEEEENS_10bfloat16_tENS5_IJNS4_6LayoutINS5_IJiNS5_IJSB_iEEEiEEENS5_IJlNS5_IJSC_SB_EEElEEEEENSK_INS5_IJNS5_IJNS5_IJNSA_ILi8EEESB_SQ_EEEiEEENS5_IJNS5_IJNSA_ILi16EEESB_NSA_ILi4EEEEEEiEEEiEEENS5_IJNS5_IJNS5_IJSG_ST_NSA_ILi2048EEEEEENSA_ILi16384EEEEEENS5_IJNS5_IJSC_NSA_ILi1024EEENSA_ILi32EEEEEElEEElEEEEEEEESJ_NS5_IJlSC_lEEENS4_8TiledMMAINS4_8MMA_AtomIJNS4_33SM100_MMA_F16BF16_2x1SM_SS_SPARSEISJ_SJ_fLi256ELi128ELNS4_4UMMA5MajorE0ELS1E_0ELNS1D_7ScaleInE0ELS1F_0EEEEEENSK_INS5_IJSC_SC_SC_EEENS5_IJNSA_ILi0EEES1J_S1J_EEEEENS5_IJNS4_10UnderscoreES1M_S1M_EEEEENS4_18SM100_TMA_2SM_LOADENS4_14ComposedLayoutINS4_7SwizzleILi2ELi4ELi3EEENS4_25smem_sparse_ptr_flag_bitsILi2ELi16EEENSK_INS5_IJNS5_IJSC_SQ_EEENS5_IJSB_S13_EEEEEENS5_IJNS5_IJS1J_SH_EEESN_EEEEEEEvNS4_8identityES1P_NS1Q_INS1R_ILi3ELi4ELi3EEENS4_18smem_ptr_flag_bitsILi16EEENSK_INS5_IJSQ_SH_EEENS5_IJSH_SC_EEEEEEEvS22_EENS_8epilogue10collective18CollectiveEpilogueINS2B_23Sm100TmaWarpSpecializedILi4ELi2ELi16ELb1ELb0EEEJNS5_IJSG_SG_SH_EEENS5_IJNSK_ISG_SC_EENSK_IST_SC_EEEEEfNS5_IJSC_llEEEfS2K_NS2B_6fusion15FusionCallbacksIS2F_NS2L_17LinearCombinationIffffLNS_15FloatRoundStyleE2EEES2G_S2J_JEEENS4_5SM1004TMEM4LOAD26SM100_TMEM_LOAD_32dp32b16xENS4_13SM90_TMA_LOADENS1Q_INS1R_ILi2ELi5ELi2EEENS24_ILi32EEENSK_INS5_IJS13_SU_EEENS5_IJSC_S13_EEEEEEENS4_39AutoVectorizingCopyWithAssumedAlignmentILi128EEENS4_14SM90_TMA_STOREES31_S33_S33_EEEvvEEEEvNT_6ParamsE,"aw",@nobits
	.sectionflags	@""
	.align	16
	.zero		1024


//--------------------- .nv.shared.reserved.0     --------------------------
	.section	.nv.shared.reserved.0,"aw",@nobits
	.weak		__nv_reservedSMEM_offset_0_alias
	.size		__nv_reservedSMEM_offset_0_alias, 0, 64
	.other		__nv_reservedSMEM_offset_0_alias,@"STO_CUDA_RESERVED_SHARED STV_DEFAULT"
__nv_reservedSMEM_offset_0_alias:
	.zero		0
.nv.shared.reserved.0:
	.zero		64
	.weak		__nv_reservedSMEM_tcgen05_partition
	.type		__nv_reservedSMEM_tcgen05_partition,@object
	.size		__nv_reservedSMEM_tcgen05_partition,(.L_0 - __nv_reservedSMEM_tcgen05_partition)
__nv_reservedSMEM_tcgen05_partition:
	.zero		32
.L_0:


//--------------------- .nv.global                --------------------------
	.section	.nv.global,"aw",@nobits
.nv.global:
	.type		_ZN39_INTERNAL_8b48f908_4_k_cu_8db861dd_27424cute1_E,@object
	.size		_ZN39_INTERNAL_8b48f908_4_k_cu_8db861dd_27424cute1_E,(_ZN39_INTERNAL_8b48f908_4_k_cu_8db861dd_27424cuda3std3__45__cpo6cbeginE - _ZN39_INTERNAL_8b48f908_4_k_cu_8db861dd_27424cute1_E)
_ZN39_INTERNAL_8b48f908_4_k_cu_8db861dd_27424cute1_E:
	.zero		1
	.type		_ZN39_INTERNAL_8b48f908_4_k_cu_8db861dd_27424cuda3std3__45__cpo6cbeginE,@object
	.size		_ZN39_INTERNAL_8b48f908_4_k_cu_8db861dd_27424cuda3std3__45__cpo6cbeginE,(_ZN39_INTERNAL_8b48f908_4_k_cu_8db861dd_27424cuda3std3__48in_placeE - _ZN39_INTERNAL_8b48f908_4_k_cu_8db861dd_27424cuda3std3__45__cpo6cbeginE)
_ZN39_INTERNAL_8b48f908_4_k_cu_8db861dd_27424cuda3std3__45__cpo6cbeginE:
	.zero		1
	.type		_ZN39_INTERNAL_8b48f908_4_k_cu_8db861dd_27424cuda3std3__48in_placeE,@object
	.size		_ZN39_INTERNAL_8b48f908_4_k_cu_8db861dd_27424cuda3std3__48in_placeE,(_ZN39_INTERNAL_8b48f908_4_k_cu_8db861dd_27424cuda3std6ranges3__45__cpo9iter_moveE - _ZN39_INTERNAL_8b48f908_4_k_cu_8db861dd_27424cuda3std3__48in_placeE)
_ZN39_INTERNAL_8b48f908_4_k_cu_8db861dd_27424cuda3std3__48in_placeE:
	.zero		1
	.type		_ZN39_INTERNAL_8b48f908_4_k_cu_8db861dd_27424cuda3std6ranges3__45__cpo9iter_moveE,@object
	.size		_ZN39_INTERNAL_8b48f908_4_k_cu_8db861dd_27424cuda3std6ranges3__45__cpo9iter_moveE,(_ZN39_INTERNAL_8b48f908_4_k_cu_8db861dd_27424cuda3std3__45__cpo5beginE - _ZN39_INTERNAL_8b48f908_4_k_cu_8db861dd_27424cuda3std6ranges3__45__cpo9iter_moveE)
_ZN39_INTERNAL_8b48f908_4_k_cu_8db861dd_27424cuda3std6ranges3__45__cpo9iter_moveE:
	.zero		1
	.type		_ZN39_INTERNAL_8b48f908_4_k_cu_8db861dd_27424cuda3std3__45__cpo5beginE,@object
	.size		_ZN39_INTERNAL_8b48f908_4_k_cu_8db861dd_27424cuda3std3__45__cpo5beginE,(_ZN39_INTERNAL_8b48f908_4_k_cu_8db861dd_27424cuda3std3__441_GLOBAL__N__8b48f908_4_k_cu_8db861dd_27426ignoreE - _ZN39_INTERNAL_8b48f908_4_k_cu_8db861dd_27424cuda3std3__45__cpo5beginE)
_ZN39_INTERNAL_8b48f908_4_k_cu_8db861dd_27424cuda3std3__45__cpo5beginE:
	.zero		1
	.type		_ZN39_INTERNAL_8b48f908_4_k_cu_8db861dd_27424cuda3std3__441_GLOBAL__N__8b48f908_4_k_cu_8db861dd_27426ignoreE,@object
	.size		_ZN39_INTERNAL_8b48f908_4_k_cu_8db861dd_27424cuda3std3__441_GLOBAL__N__8b48f908_4_k_cu_8db861dd_27426ignoreE,(_ZN39_INTERNAL_8b48f908_4_k_cu_8db861dd_27424cute7productE - _ZN39_INTERNAL_8b48f908_4_k_cu_8db861dd_27424cuda3std3__441_GLOBAL__N__8b48f908_4_k_cu_8db861dd_27426ignoreE)
_ZN39_INTERNAL_8b48f908_4_k_cu_8db861dd_27424cuda3std3__441_GLOBAL__N__8b48f908_4_k_cu_8db861dd_27426ignoreE:
	.zero		1
	.type		_ZN39_INTERNAL_8b48f908_4_k_cu_8db861dd_27424cute7productE,@object
	.size		_ZN39_INTERNAL_8b48f908_4_k_cu_8db861dd_27424cute7productE,(_ZN39_INTERNAL_8b48f908_4_k_cu_8db861dd_27424cuda3std3__45__cpo3endE - _ZN39_INTERNAL_8b48f908_4_k_cu_8db861dd_27424cute7productE)
_ZN39_INTERNAL_8b48f908_4_k_cu_8db861dd_27424cute7productE:
	.zero		1
	.type		_ZN39_INTERNAL_8b48f908_4_k_cu_8db861dd_27424cuda3std3__45__cpo3endE,@object
	.size		_ZN39_INTERNAL_8b48f908_4_k_cu_8db861dd_27424cuda3std3__45__cpo3endE,(_ZN39_INTERNAL_8b48f908_4_k_cu_8db861dd_27424cuda3std3__419piecewise_constructE - _ZN39_INTERNAL_8b48f908_4_k_cu_8db861dd_27424cuda3std3__45__cpo3endE)
_ZN39_INTERNAL_8b48f908_4_k_cu_8db861dd_27424cuda3std3__45__cpo3endE:
	.zero		1
	.type		_ZN39_INTERNAL_8b48f908_4_k_cu_8db861dd_27424cuda3std3__419piecewise_constructE,@object
	.size		_ZN39_INTERNAL_8b48f908_4_k_cu_8db861dd_27424cuda3std3__419piecewise_constructE,(_ZN39_INTERNAL_8b48f908_4_k_cu_8db861dd_27424cuda3std3__45__cpo4cendE - _ZN39_INTERNAL_8b48f908_4_k_cu_8db861dd_27424cuda3std3__419piecewise_constructE)
_ZN39_INTERNAL_8b48f908_4_k_cu_8db861dd_27424cuda3std3__419piecewise_constructE:
	.zero		1
	.type		_ZN39_INTERNAL_8b48f908_4_k_cu_8db861dd_27424cuda3std3__45__cpo4cendE,@object
	.size		_ZN39_INTERNAL_8b48f908_4_k_cu_8db861dd_27424cuda3std3__45__cpo4cendE,(_ZN39_INTERNAL_8b48f908_4_k_cu_8db861dd_27424cuda3std6ranges3__45__cpo4swapE - _ZN39_INTERNAL_8b48f908_4_k_cu_8db861dd_27424cuda3std3__45__cpo4cendE)
_ZN39_INTERNAL_8b48f908_4_k_cu_8db861dd_27424cuda3std3__45__cpo4cendE:
	.zero		1
	.type		_ZN39_INTERNAL_8b48f908_4_k_cu_8db861dd_27424cuda3std6ranges3__45__cpo4swapE,@object
	.size		_ZN39_INTERNAL_8b48f908_4_k_cu_8db861dd_27424cuda3std6ranges3__45__cpo4swapE,(.L_10 - _ZN39_INTERNAL_8b48f908_4_k_cu_8db861dd_27424cuda3std6ranges3__45__cpo4swapE)
_ZN39_INTERNAL_8b48f908_4_k_cu_8db861dd_27424cuda3std6ranges3__45__cpo4swapE:
	.zero		1
.L_10:


//--------------------- .nv.constant0._ZN7cutlass13device_kernelINS_4gemm6kernel13GemmUniversalIN4cute5tupleIJiiiiEEENS1_10collective13CollectiveMmaINS1_41MainloopSm100TmaUmmaWarpSpecializedSparseILi10ELi2ELi2ENS5_IJNS4_1CILi2EEENSA_ILi1EEESC_EEEEENS5_IJNSA_ILi256EEENSA_ILi128EEENSA_ILi64EEEEEENS_10bfloat16_tENS5_IJNS4_6LayoutINS5_IJiNS5_IJSB_iEEEiEEENS5_IJlNS5_IJSC_SB_EEElEEEEENSK_INS5_IJNS5_IJNS5_IJNSA_ILi8EEESB_SQ_EEEiEEENS5_IJNS5_IJNSA_ILi16EEESB_NSA_ILi4EEEEEEiEEEiEEENS5_IJNS5_IJNS5_IJSG_ST_NSA_ILi2048EEEEEENSA_ILi16384EEEEEENS5_IJNS5_IJSC_NSA_ILi1024EEENSA_ILi32EEEEEElEEElEEEEEEEESJ_NS5_IJlSC_lEEENS4_8TiledMMAINS4_8MMA_AtomIJNS4_33SM100_MMA_F16BF16_2x1SM_SS_SPARSEISJ_SJ_fLi256ELi128ELNS4_4UMMA5MajorE0ELS1E_0ELNS1D_7ScaleInE0ELS1F_0EEEEEENSK_INS5_IJSC_SC_SC_EEENS5_IJNSA_ILi0EEES1J_S1J_EEEEENS5_IJNS4_10UnderscoreES1M_S1M_EEEEENS4_18SM100_TMA_2SM_LOADENS4_14ComposedLayoutINS4_7SwizzleILi2ELi4ELi3EEENS4_25smem_sparse_ptr_flag_bitsILi2ELi16EEENSK_INS5_IJNS5_IJSC_SQ_EEENS5_IJSB_S13_EEEEEENS5_IJNS5_IJS1J_SH_EEESN_EEEEEEEvNS4_8identityES1P_NS1Q_INS1R_ILi3ELi4ELi3EEENS4_18smem_ptr_flag_bitsILi16EEENSK_INS5_IJSQ_SH_EEENS5_IJSH_SC_EEEEEEEvS22_EENS_8epilogue10collective18CollectiveEpilogueINS2B_23Sm100TmaWarpSpecializedILi4ELi2ELi16ELb1ELb0EEEJNS5_IJSG_SG_SH_EEENS5_IJNSK_ISG_SC_EENSK_IST_SC_EEEEEfNS5_IJSC_llEEEfS2K_NS2B_6fusion15FusionCallbacksIS2F_NS2L_17LinearCombinationIffffLNS_15FloatRoundStyleE2EEES2G_S2J_JEEENS4_5SM1004TMEM4LOAD26SM100_TMEM_LOAD_32dp32b16xENS4_13SM90_TMA_LOADENS1Q_INS1R_ILi2ELi5ELi2EEENS24_ILi32EEENSK_INS5_IJS13_SU_EEENS5_IJSC_S13_EEEEEEENS4_39AutoVectorizingCopyWithAssumedAlignmentILi128EEENS4_14SM90_TMA_STOREES31_S33_S33_EEEvvEEEEvNT_6ParamsE --------------------------
	.section	.nv.constant0._ZN7cutlass13device_kernelINS_4gemm6kernel13GemmUniversalIN4cute5tupleIJiiiiEEENS1_10collective13CollectiveMmaINS1_41MainloopSm100TmaUmmaWarpSpecializedSparseILi10ELi2ELi2ENS5_IJNS4_1CILi2EEENSA_ILi1EEESC_EEEEENS5_IJNSA_ILi256EEENSA_ILi128EEENSA_ILi64EEEEEENS_10bfloat16_tENS5_IJNS4_6LayoutINS5_IJiNS5_IJSB_iEEEiEEENS5_IJlNS5_IJSC_SB_EEElEEEEENSK_INS5_IJNS5_IJNS5_IJNSA_ILi8EEESB_SQ_EEEiEEENS5_IJNS5_IJNSA_ILi16EEESB_NSA_ILi4EEEEEEiEEEiEEENS5_IJNS5_IJNS5_IJSG_ST_NSA_ILi2048EEEEEENSA_ILi16384EEEEEENS5_IJNS5_IJSC_NSA_ILi1024EEENSA_ILi32EEEEEElEEElEEEEEEEESJ_NS5_IJlSC_lEEENS4_8TiledMMAINS4_8MMA_AtomIJNS4_33SM100_MMA_F16BF16_2x1SM_SS_SPARSEISJ_SJ_fLi256ELi128ELNS4_4UMMA5MajorE0ELS1E_0ELNS1D_7ScaleInE0ELS1F_0EEEEEENSK_INS5_IJSC_SC_SC_EEENS5_IJNSA_ILi0EEES1J_S1J_EEEEENS5_IJNS4_10UnderscoreES1M_S1M_EEEEENS4_18SM100_TMA_2SM_LOADENS4_14ComposedLayoutINS4_7SwizzleILi2ELi4ELi3EEENS4_25smem_sparse_ptr_flag_bitsILi2ELi16EEENSK_INS5_IJNS5_IJSC_SQ_EEENS5_IJSB_S13_EEEEEENS5_IJNS5_IJS1J_SH_EEESN_EEEEEEEvNS4_8identityES1P_NS1Q_INS1R_ILi3ELi4ELi3EEENS4_18smem_ptr_flag_bitsILi16EEENSK_INS5_IJSQ_SH_EEENS5_IJSH_SC_EEEEEEEvS22_EENS_8epilogue10collective18CollectiveEpilogueINS2B_23Sm100TmaWarpSpecializedILi4ELi2ELi16ELb1ELb0EEEJNS5_IJSG_SG_SH_EEENS5_IJNSK_ISG_SC_EENSK_IST_SC_EEEEEfNS5_IJSC_llEEEfS2K_NS2B_6fusion15FusionCallbacksIS2F_NS2L_17LinearCombinationIffffLNS_15FloatRoundStyleE2EEES2G_S2J_JEEENS4_5SM1004TMEM4LOAD26SM100_TMEM_LOAD_32dp32b16xENS4_13SM90_TMA_LOADENS1Q_INS1R_ILi2ELi5ELi2EEENS24_ILi32EEENSK_INS5_IJS13_SU_EEENS5_IJSC_S13_EEEEEEENS4_39AutoVectorizingCopyWithAssumedAlignmentILi128EEENS4_14SM90_TMA_STOREES31_S33_S33_EEEvvEEEEvNT_6ParamsE,"a",@progbits
	.sectionflags	@""
	.align	4
.nv.constant0._ZN7cutlass13device_kernelINS_4gemm6kernel13GemmUniversalIN4cute5tupleIJiiiiEEENS1_10collective13CollectiveMmaINS1_41MainloopSm100TmaUmmaWarpSpecializedSparseILi10ELi2ELi2ENS5_IJNS4_1CILi2EEENSA_ILi1EEESC_EEEEENS5_IJNSA_ILi256EEENSA_ILi128EEENSA_ILi64EEEEEENS_10bfloat16_tENS5_IJNS4_6LayoutINS5_IJiNS5_IJSB_iEEEiEEENS5_IJlNS5_IJSC_SB_EEElEEEEENSK_INS5_IJNS5_IJNS5_IJNSA_ILi8EEESB_SQ_EEEiEEENS5_IJNS5_IJNSA_ILi16EEESB_NSA_ILi4EEEEEEiEEEiEEENS5_IJNS5_IJNS5_IJSG_ST_NSA_ILi2048EEEEEENSA_ILi16384EEEEEENS5_IJNS5_IJSC_NSA_ILi1024EEENSA_ILi32EEEEEElEEElEEEEEEEESJ_NS5_IJlSC_lEEENS4_8TiledMMAINS4_8MMA_AtomIJNS4_33SM100_MMA_F16BF16_2x1SM_SS_SPARSEISJ_SJ_fLi256ELi128ELNS4_4UMMA5MajorE0ELS1E_0ELNS1D_7ScaleInE0ELS1F_0EEEEEENSK_INS5_IJSC_SC_SC_EEENS5_IJNSA_ILi0EEES1J_S1J_EEEEENS5_IJNS4_10UnderscoreES1M_S1M_EEEEENS4_18SM100_TMA_2SM_LOADENS4_14ComposedLayoutINS4_7SwizzleILi2ELi4ELi3EEENS4_25smem_sparse_ptr_flag_bitsILi2ELi16EEENSK_INS5_IJNS5_IJSC_SQ_EEENS5_IJSB_S13_EEEEEENS5_IJNS5_IJS1J_SH_EEESN_EEEEEEEvNS4_8identityES1P_NS1Q_INS1R_ILi3ELi4ELi3EEENS4_18smem_ptr_flag_bitsILi16EEENSK_INS5_IJSQ_SH_EEENS5_IJSH_SC_EEEEEEEvS22_EENS_8epilogue10collective18CollectiveEpilogueINS2B_23Sm100TmaWarpSpecializedILi4ELi2ELi16ELb1ELb0EEEJNS5_IJSG_SG_SH_EEENS5_IJNSK_ISG_SC_EENSK_IST_SC_EEEEEfNS5_IJSC_llEEEfS2K_NS2B_6fusion15FusionCallbacksIS2F_NS2L_17LinearCombinationIffffLNS_15FloatRoundStyleE2EEES2G_S2J_JEEENS4_5SM1004TMEM4LOAD26SM100_TMEM_LOAD_32dp32b16xENS4_13SM90_TMA_LOADENS1Q_INS1R_ILi2ELi5ELi2EEENS24_ILi32EEENSK_INS5_IJS13_SU_EEENS5_IJSC_S13_EEEEEEENS4_39AutoVectorizingCopyWithAssumedAlignmentILi128EEENS4_14SM90_TMA_STOREES31_S33_S33_EEEvvEEEEvNT_6ParamsE:
	.zero		3456


//--------------------- SYMBOLS --------------------------

	.type		.nv.reservedSmem.offset0,@object
	.size		.nv.reservedSmem.offset0,0x4
	.type		.nv.reservedSmem.cap,@object
	.size		.nv.reservedSmem.cap,0x4
	.type		__assertfail,@function
